// auto-generated by cutlass_sweep.gemm — config: {"arch": "sm_100", "cluster_m": 4, "cluster_n": 2, "dtype": "fp32", "dtype_b": "fp32", "layout": "nt", "stages": 0, "tile_k": 32, "tile_m": 256, "tile_n": 64}
#include "cutlass/cutlass.h"
#include "cutlass/gemm/collective/collective_builder.hpp"
#include "cutlass/gemm/device/gemm_universal_adapter.h"
#include "cutlass/gemm/kernel/gemm_universal.hpp"
#include "cutlass/epilogue/collective/collective_builder.hpp"

using ElemA = float;
using ElemB = float;
using ElemCD = float;
using Acc  = float;
using TileShape    = cute::Shape<cute::_256, cute::_64, cute::_32>;
using ClusterShape = cute::Shape<cute::_4, cute::_2, cute::_1>;

using CollectiveEpilogue = typename cutlass::epilogue::collective::CollectiveBuilder<
    cutlass::arch::Sm100, cutlass::arch::OpClassTensorOp,
    TileShape, ClusterShape,
    cutlass::epilogue::collective::EpilogueTileAuto,
    Acc, Acc,
    ElemCD, cutlass::layout::RowMajor, 128 / cutlass::sizeof_bits<ElemCD>::value,
    ElemCD, cutlass::layout::RowMajor, 128 / cutlass::sizeof_bits<ElemCD>::value,
    cutlass::epilogue::collective::EpilogueScheduleAuto
  >::CollectiveOp;

using CollectiveMainloop = typename cutlass::gemm::collective::CollectiveBuilder<
    cutlass::arch::Sm100, cutlass::arch::OpClassTensorOp,
    ElemA, cutlass::layout::RowMajor, 128 / cutlass::sizeof_bits<ElemA>::value,
    ElemB, cutlass::layout::ColumnMajor, 128 / cutlass::sizeof_bits<ElemB>::value,
    Acc,
    TileShape, ClusterShape,
    cutlass::gemm::collective::StageCountAutoCarveout<static_cast<int>(sizeof(typename CollectiveEpilogue::SharedStorage))>,
    cutlass::gemm::collective::KernelScheduleAuto
  >::CollectiveOp;

using GemmKernel = cutlass::gemm::kernel::GemmUniversal<
    cute::Shape<int,int,int,int>,
    CollectiveMainloop,
    CollectiveEpilogue
>;
using Gemm = cutlass::gemm::device::GemmUniversalAdapter<GemmKernel>;

// Force the device kernel symbol into the cubin without needing a host main.
auto* _anchor = &cutlass::device_kernel<GemmKernel>;


// ===== COMPILED SASS (sm_100a) =====

	.target	sm_100a

	.elftype	@"ET_EXEC"


//--------------------- .note.nv.tkinfo           --------------------------
	.section	.note.nv.tkinfo,"",@"SHT_NOTE"
	.sectionflags	@"SHF_NOTE_NV_TKINFO"
	.tkinfo
        /*0018*/ 	.word	0x00000002
        /*0030*/ 	.string	""
        /*0030*/ 	.string	"ptxas"
        /*0030*/ 	.string	"Cuda compilation tools, release 13.0, V13.0.88"
        /*0030*/ 	.string	"Build cuda_13.0.r13.0/compiler.36424714_0"
        /*0030*/ 	.string	"-arch sm_100a -m 64 "



//--------------------- .note.nv.cuinfo           --------------------------
	.section	.note.nv.cuinfo,"",@"SHT_NOTE"
	.sectionflags	@"SHF_NOTE_NV_CUINFO"
        /*0018*/ 	.short	0x0002
        /*001a*/ 	.short	0x0064
        /*001c*/ 	.short	0x0082
	.zero		2


//--------------------- .nv.info                  --------------------------
	.section	.nv.info,"",@"SHT_CUDA_INFO"
	.align	4


	//----- nvinfo : EIATTR_REGCOUNT
	.align		4
        /*0000*/ 	.byte	0x04, 0x2f
        /*0002*/ 	.short	(.L_19 - .L_18)
	.align		4
.L_18:
        /*0004*/ 	.word	index@(_ZN7cutlass13device_kernelINS_4gemm6kernel13GemmUniversalIN4cute5tupleIJiiiiEEENS1_10collective13CollectiveMmaINS1_35MainloopSm100TmaUmmaWarpSpecializedILi9ELi2ELi4ENS5_IJNS4_1CILi4EEENSA_ILi2EEENSA_ILi1EEEEEEEENS5_IJNSA_ILi256EEENSA_ILi64EEENSA_ILi32EEEEEEfNS5_IJlSD_lEEEfSK_NS4_8TiledMMAINS4_8MMA_AtomIJNS4_23SM100_MMA_TF32_2x1SM_SSINS_10tfloat32_tESO_fLi256ELi64ELNS4_4UMMA5MajorE0ELSQ_0ELNSP_7ScaleInE0ELSR_0EEEEEENS4_6LayoutINS5_IJSD_SD_SD_EEENS5_IJNSA_ILi0EEESW_SW_EEEEENS5_IJNS4_10UnderscoreESZ_SZ_EEEEENS4_28SM100_TMA_2SM_LOAD_MULTICASTENS4_14ComposedLayoutINS4_7SwizzleILi3ELi4ELi3EEENS4_18smem_ptr_flag_bitsILi32EEENSU_INS5_IJNSA_ILi8EEESI_EEENS5_IJSI_SD_EEEEEEEvNS4_8identityES12_S1C_vS1D_EENS_8epilogue10collective18CollectiveEpilogueINS1F_23Sm100TmaWarpSpecializedILi4ELi2ELi16ELb1ELb0EEEJNS5_IJNSA_ILi128EEESH_SI_EEENS5_IJNSU_IS1K_SD_EENSU_INSA_ILi16EEESD_EEEEEfSK_fSK_NS1F_6fusion15FusionCallbacksIS1J_NS1Q_17LinearCombinationIffffLNS_15FloatRoundStyleE2EEES1L_S1P_JEEENS4_5SM1004TMEM4LOAD26SM100_TMEM_LOAD_32dp32b16xENS4_13SM90_TMA_LOADENS13_INS14_ILi2ELi4ELi3EEES17_NSU_INS5_IJS18_S1N_EEENS5_IJS1N_SD_EEEEEEENS4_39AutoVectorizingCopyWithAssumedAlignmentILi128EEENS4_14SM90_TMA_STOREES25_S27_S27_EEEvvEEEEvNT_6ParamsE)
        /*0008*/ 	.word	0x0000004f


	//----- nvinfo : EIATTR_FRAME_SIZE
	.align		4
.L_19:
        /*000c*/ 	.byte	0x04, 0x11
        /*000e*/ 	.short	(.L_21 - .L_20)
	.align		4
.L_20:
        /*0010*/ 	.word	index@($__internal_2_$__cuda_sm10x_tcgen05_guardrail_trap_unallocated_columns_being_dealloced)
        /*0014*/ 	.word	0x00000000


	//----- nvinfo : EIATTR_FRAME_SIZE
	.align		4
.L_21:
        /*0018*/ 	.byte	0x04, 0x11
        /*001a*/ 	.short	(.L_23 - .L_22)
	.align		4
.L_22:
        /*001c*/ 	.word	index@($__internal_1_$__cuda_sm10x_tcgen05_guardrail_trap_phase_invalid_during_alloc)
        /*0020*/ 	.word	0x00000000


	//----- nvinfo : EIATTR_FRAME_SIZE
	.align		4
.L_23:
        /*0024*/ 	.byte	0x04, 0x11
        /*0026*/ 	.short	(.L_25 - .L_24)
	.align		4
.L_24:
        /*0028*/ 	.word	index@($__internal_0_$__cuda_sm10x_tcgen05_guardrail_trap_col_being_dealloced_not_returned_by_alloc)
        /*002c*/ 	.word	0x00000000


	//----- nvinfo : EIATTR_FRAME_SIZE
	.align		4
.L_25:
        /*0030*/ 	.byte	0x04, 0x11
        /*0032*/ 	.short	(.L_27 - .L_26)
	.align		4
.L_26:
        /*0034*/ 	.word	index@(_ZN7cutlass13device_kernelINS_4gemm6kernel13GemmUniversalIN4cute5tupleIJiiiiEEENS1_10collective13CollectiveMmaINS1_35MainloopSm100TmaUmmaWarpSpecializedILi9ELi2ELi4ENS5_IJNS4_1CILi4EEENSA_ILi2EEENSA_ILi1EEEEEEEENS5_IJNSA_ILi256EEENSA_ILi64EEENSA_ILi32EEEEEEfNS5_IJlSD_lEEEfSK_NS4_8TiledMMAINS4_8MMA_AtomIJNS4_23SM100_MMA_TF32_2x1SM_SSINS_10tfloat32_tESO_fLi256ELi64ELNS4_4UMMA5MajorE0ELSQ_0ELNSP_7ScaleInE0ELSR_0EEEEEENS4_6LayoutINS5_IJSD_SD_SD_EEENS5_IJNSA_ILi0EEESW_SW_EEEEENS5_IJNS4_10UnderscoreESZ_SZ_EEEEENS4_28SM100_TMA_2SM_LOAD_MULTICASTENS4_14ComposedLayoutINS4_7SwizzleILi3ELi4ELi3EEENS4_18smem_ptr_flag_bitsILi32EEENSU_INS5_IJNSA_ILi8EEESI_EEENS5_IJSI_SD_EEEEEEEvNS4_8identityES12_S1C_vS1D_EENS_8epilogue10collective18CollectiveEpilogueINS1F_23Sm100TmaWarpSpecializedILi4ELi2ELi16ELb1ELb0EEEJNS5_IJNSA_ILi128EEESH_SI_EEENS5_IJNSU_IS1K_SD_EENSU_INSA_ILi16EEESD_EEEEEfSK_fSK_NS1F_6fusion15FusionCallbacksIS1J_NS1Q_17LinearCombinationIffffLNS_15FloatRoundStyleE2EEES1L_S1P_JEEENS4_5SM1004TMEM4LOAD26SM100_TMEM_LOAD_32dp32b16xENS4_13SM90_TMA_LOADENS13_INS14_ILi2ELi4ELi3EEES17_NSU_INS5_IJS18_S1N_EEENS5_IJS1N_SD_EEEEEEENS4_39AutoVectorizingCopyWithAssumedAlignmentILi128EEENS4_14SM90_TMA_STOREES25_S27_S27_EEEvvEEEEvNT_6ParamsE)
        /*0038*/ 	.word	0x00000000


	//----- nvinfo : EIATTR_MIN_STACK_SIZE
	.align		4
.L_27:
        /*003c*/ 	.byte	0x04, 0x12
        /*003e*/ 	.short	(.L_29 - .L_28)
	.align		4
.L_28:
        /*0040*/ 	.word	index@(_ZN7cutlass13device_kernelINS_4gemm6kernel13GemmUniversalIN4cute5tupleIJiiiiEEENS1_10collective13CollectiveMmaINS1_35MainloopSm100TmaUmmaWarpSpecializedILi9ELi2ELi4ENS5_IJNS4_1CILi4EEENSA_ILi2EEENSA_ILi1EEEEEEEENS5_IJNSA_ILi256EEENSA_ILi64EEENSA_ILi32EEEEEEfNS5_IJlSD_lEEEfSK_NS4_8TiledMMAINS4_8MMA_AtomIJNS4_23SM100_MMA_TF32_2x1SM_SSINS_10tfloat32_tESO_fLi256ELi64ELNS4_4UMMA5MajorE0ELSQ_0ELNSP_7ScaleInE0ELSR_0EEEEEENS4_6LayoutINS5_IJSD_SD_SD_EEENS5_IJNSA_ILi0EEESW_SW_EEEEENS5_IJNS4_10UnderscoreESZ_SZ_EEEEENS4_28SM100_TMA_2SM_LOAD_MULTICASTENS4_14ComposedLayoutINS4_7SwizzleILi3ELi4ELi3EEENS4_18smem_ptr_flag_bitsILi32EEENSU_INS5_IJNSA_ILi8EEESI_EEENS5_IJSI_SD_EEEEEEEvNS4_8identityES12_S1C_vS1D_EENS_8epilogue10collective18CollectiveEpilogueINS1F_23Sm100TmaWarpSpecializedILi4ELi2ELi16ELb1ELb0EEEJNS5_IJNSA_ILi128EEESH_SI_EEENS5_IJNSU_IS1K_SD_EENSU_INSA_ILi16EEESD_EEEEEfSK_fSK_NS1F_6fusion15FusionCallbacksIS1J_NS1Q_17LinearCombinationIffffLNS_15FloatRoundStyleE2EEES1L_S1P_JEEENS4_5SM1004TMEM4LOAD26SM100_TMEM_LOAD_32dp32b16xENS4_13SM90_TMA_LOADENS13_INS14_ILi2ELi4ELi3EEES17_NSU_INS5_IJS18_S1N_EEENS5_IJS1N_SD_EEEEEEENS4_39AutoVectorizingCopyWithAssumedAlignmentILi128EEENS4_14SM90_TMA_STOREES25_S27_S27_EEEvvEEEEvNT_6ParamsE)
        /*0044*/ 	.word	0x00000000
.L_29:


//--------------------- .nv.compat                --------------------------
	.section	.nv.compat,"",@"SHT_CUDA_COMPAT_INFO"
	.align	4
        /*0000*/ 	.byte	0x02, 0x09, 0x01, 0x00, 0x02, 0x02, 0x02, 0x00, 0x02, 0x05, 0x05, 0x00, 0x03, 0x07, 0x01, 0x01
        /*0010*/ 	.byte	0x02, 0x03, 0x01, 0x00, 0x02, 0x06, 0x01, 0x00, 0x04, 0x0b, 0x08, 0x00, 0x09, 0x00, 0x00, 0x00
        /*0020*/ 	.byte	0x00, 0x00, 0x00, 0x00


//--------------------- .nv.info._ZN7cutlass13device_kernelINS_4gemm6kernel13GemmUniversalIN4cute5tupleIJiiiiEEENS1_10collective13CollectiveMmaINS1_35MainloopSm100TmaUmmaWarpSpecializedILi9ELi2ELi4ENS5_IJNS4_1CILi4EEENSA_ILi2EEENSA_ILi1EEEEEEEENS5_IJNSA_ILi256EEENSA_ILi64EEENSA_ILi32EEEEEEfNS5_IJlSD_lEEEfSK_NS4_8TiledMMAINS4_8MMA_AtomIJNS4_23SM100_MMA_TF32_2x1SM_SSINS_10tfloat32_tESO_fLi256ELi64ELNS4_4UMMA5MajorE0ELSQ_0ELNSP_7ScaleInE0ELSR_0EEEEEENS4_6LayoutINS5_IJSD_SD_SD_EEENS5_IJNSA_ILi0EEESW_SW_EEEEENS5_IJNS4_10UnderscoreESZ_SZ_EEEEENS4_28SM100_TMA_2SM_LOAD_MULTICASTENS4_14ComposedLayoutINS4_7SwizzleILi3ELi4ELi3EEENS4_18smem_ptr_flag_bitsILi32EEENSU_INS5_IJNSA_ILi8EEESI_EEENS5_IJSI_SD_EEEEEEEvNS4_8identityES12_S1C_vS1D_EENS_8epilogue10collective18CollectiveEpilogueINS1F_23Sm100TmaWarpSpecializedILi4ELi2ELi16ELb1ELb0EEEJNS5_IJNSA_ILi128EEESH_SI_EEENS5_IJNSU_IS1K_SD_EENSU_INSA_ILi16EEESD_EEEEEfSK_fSK_NS1F_6fusion15FusionCallbacksIS1J_NS1Q_17LinearCombinationIffffLNS_15FloatRoundStyleE2EEES1L_S1P_JEEENS4_5SM1004TMEM4LOAD26SM100_TMEM_LOAD_32dp32b16xENS4_13SM90_TMA_LOADENS13_INS14_ILi2ELi4ELi3EEES17_NSU_INS5_IJS18_S1N_EEENS5_IJS1N_SD_EEEEEEENS4_39AutoVectorizingCopyWithAssumedAlignmentILi128EEENS4_14SM90_TMA_STOREES25_S27_S27_EEEvvEEEEvNT_6ParamsE --------------------------
	.section	.nv.info._ZN7cutlass13device_kernelINS_4gemm6kernel13GemmUniversalIN4cute5tupleIJiiiiEEENS1_10collective13CollectiveMmaINS1_35MainloopSm100TmaUmmaWarpSpecializedILi9ELi2ELi4ENS5_IJNS4_1CILi4EEENSA_ILi2EEENSA_ILi1EEEEEEEENS5_IJNSA_ILi256EEENSA_ILi64EEENSA_ILi32EEEEEEfNS5_IJlSD_lEEEfSK_NS4_8TiledMMAINS4_8MMA_AtomIJNS4_23SM100_MMA_TF32_2x1SM_SSINS_10tfloat32_tESO_fLi256ELi64ELNS4_4UMMA5MajorE0ELSQ_0ELNSP_7ScaleInE0ELSR_0EEEEEENS4_6LayoutINS5_IJSD_SD_SD_EEENS5_IJNSA_ILi0EEESW_SW_EEEEENS5_IJNS4_10UnderscoreESZ_SZ_EEEEENS4_28SM100_TMA_2SM_LOAD_MULTICASTENS4_14ComposedLayoutINS4_7SwizzleILi3ELi4ELi3EEENS4_18smem_ptr_flag_bitsILi32EEENSU_INS5_IJNSA_ILi8EEESI_EEENS5_IJSI_SD_EEEEEEEvNS4_8identityES12_S1C_vS1D_EENS_8epilogue10collective18CollectiveEpilogueINS1F_23Sm100TmaWarpSpecializedILi4ELi2ELi16ELb1ELb0EEEJNS5_IJNSA_ILi128EEESH_SI_EEENS5_IJNSU_IS1K_SD_EENSU_INSA_ILi16EEESD_EEEEEfSK_fSK_NS1F_6fusion15FusionCallbacksIS1J_NS1Q_17LinearCombinationIffffLNS_15FloatRoundStyleE2EEES1L_S1P_JEEENS4_5SM1004TMEM4LOAD26SM100_TMEM_LOAD_32dp32b16xENS4_13SM90_TMA_LOADENS13_INS14_ILi2ELi4ELi3EEES17_NSU_INS5_IJS18_S1N_EEENS5_IJS1N_SD_EEEEEEENS4_39AutoVectorizingCopyWithAssumedAlignmentILi128EEENS4_14SM90_TMA_STOREES25_S27_S27_EEEvvEEEEvNT_6ParamsE,"",@"SHT_CUDA_INFO"
	.sectionflags	@""
	.align	4


	//----- nvinfo : EIATTR_CUDA_API_VERSION
	.align		4
        /*0000*/ 	.byte	0x04, 0x37
        /*0002*/ 	.short	(.L_31 - .L_30)
.L_30:
        /*0004*/ 	.word	0x00000082


	//----- nvinfo : EIATTR_KPARAM_INFO
	.align		4
.L_31:
        /*0008*/ 	.byte	0x04, 0x17
        /*000a*/ 	.short	(.L_33 - .L_32)
.L_32:
        /*000c*/ 	.word	0x00000000
        /*0010*/ 	.short	0x0000
        /*0012*/ 	.short	0x0000
        /*0014*/ 	.byte	0x00, 0xf0, 0x01, 0x20


	//----- nvinfo : EIATTR_AT_ENTRY_FRAGMENTS
	.align		4
.L_33:
        /*0018*/ 	.byte	0x04, 0x4f
        /*001a*/ 	.short	(.L_35 - .L_34)


	//   ....[0]....
.L_34:
        /*001c*/ 	.word	0x00000007


	//----- nvinfo : EIATTR_RESERVED_SMEM_USED
	.align		4
.L_35:
        /*0020*/ 	.byte	0x01, 0x41
	.zero		2


	//----- nvinfo : EIATTR_SPARSE_MMA_MASK
	.align		4
        /*0024*/ 	.byte	0x03, 0x50
        /*0026*/ 	.short	0x0000


	//----- nvinfo : EIATTR_TCGEN05_2CTA_USED
	.align		4
        /*0028*/ 	.byte	0x01, 0x52
	.zero		2


	//----- nvinfo : EIATTR_MAXREG_COUNT
	.align		4
        /*002c*/ 	.byte	0x03, 0x1b
        /*002e*/ 	.short	0x00ff


	//----- nvinfo : EIATTR_NUM_BARRIERS
	.align		4
        /*0030*/ 	.byte	0x02, 0x4c
        /*0032*/ 	.byte	0x07
	.zero		1


	//----- nvinfo : EIATTR_EXTERNS
	.align		4
        /*0034*/ 	.byte	0x04, 0x0f
        /*0036*/ 	.short	(.L_37 - .L_36)


	//   ....[0]....
	.align		4
.L_36:
        /*0038*/ 	.word	index@(__assertfail)


	//----- nvinfo : EIATTR_MERCURY_ISA_VERSION
	.align		4
.L_37:
        /*003c*/ 	.byte	0x03, 0x5f
        /*003e*/ 	.short	0x0101


	//----- nvinfo : EIATTR_INT_WARP_WIDE_INSTR_OFFSETS
	.align		4
        /*0040*/ 	.byte	0x04, 0x31
        /*0042*/ 	.short	(.L_39 - .L_38)


	//   ....[0]....
.L_38:
        /*0044*/ 	.word	0x00000ea0


	//   ....[1]....
        /*0048*/ 	.word	0x00000f60


	//   ....[2]....
        /*004c*/ 	.word	0x00004920


	//   ....[3]....
        /*0050*/ 	.word	0x00004950


	//   ....[4]....
        /*0054*/ 	.word	0x00004970


	//   ....[5]....
        /*0058*/ 	.word	0x000054f0


	//   ....[6]....
        /*005c*/ 	.word	0x00005560


	//   ....[7]....
        /*0060*/ 	.word	0x00005630


	//   ....[8]....
        /*0064*/ 	.word	0x000056b0


	//   ....[9]....
        /*0068*/ 	.word	0x000057a0


	//   ....[10]....
        /*006c*/ 	.word	0x00005820


	//   ....[11]....
        /*0070*/ 	.word	0x00005900


	//   ....[12]....
        /*0074*/ 	.word	0x000059b0


	//----- nvinfo : EIATTR_COOP_GROUP_MASK_REGIDS
	.align		4
.L_39:
        /*0078*/ 	.byte	0x04, 0x29
        /*007a*/ 	.short	(.L_41 - .L_40)


	//   ....[0]....
.L_40:
        /*007c*/ 	.word	0xffffffff


	//   ....[1]....
        /*0080*/ 	.word	0xffffffff


	//   ....[2]....
        /*0084*/ 	.word	0xffffffff


	//   ....[3]....
        /*0088*/ 	.word	0xffffffff


	//   ....[4]....
        /*008c*/ 	.word	0xffffffff


	//   ....[5]....
        /*0090*/ 	.word	0xffffffff


	//   ....[6]....
        /*0094*/ 	.word	0xffffffff


	//   ....[7]....
        /*0098*/ 	.word	0xffffffff


	//   ....[8]....
        /*009c*/ 	.word	0xffffffff


	//   ....[9]....
        /*00a0*/ 	.word	0xffffffff


	//   ....[10]....
        /*00a4*/ 	.word	0xffffffff


	//   ....[11]....
        /*00a8*/ 	.word	0xffffffff


	//   ....[12]....
        /*00ac*/ 	.word	0xffffffff


	//   ....[13]....
        /*00b0*/ 	.word	0xffffffff


	//----- nvinfo : EIATTR_COOP_GROUP_INSTR_OFFSETS
	.align		4
.L_41:
        /*00b4*/ 	.byte	0x04, 0x28
        /*00b6*/ 	.short	(.L_43 - .L_42)


	//   ....[0]....
.L_42:
        /*00b8*/ 	.word	0x000000b0


	//   ....[1]....
        /*00bc*/ 	.word	0x00000510


	//   ....[2]....
        /*00c0*/ 	.word	0x000007b0


	//   ....[3]....
        /*00c4*/ 	.word	0x00000950


	//   ....[4]....
        /*00c8*/ 	.word	0x00000a50


	//   ....[5]....
        /*00cc*/ 	.word	0x00000bc0


	//   ....[6]....
        /*00d0*/ 	.word	0x00000d60


	//   ....[7]....
        /*00d4*/ 	.word	0x00000fc0


	//   ....[8]....
        /*00d8*/ 	.word	0x00002540


	//   ....[9]....
        /*00dc*/ 	.word	0x00003700


	//   ....[10]....
        /*00e0*/ 	.word	0x00003bd0


	//   ....[11]....
        /*00e4*/ 	.word	0x00003c00


	//   ....[12]....
        /*00e8*/ 	.word	0x00004820


	//   ....[13]....
        /*00ec*/ 	.word	0x00004a30


	//----- nvinfo : EIATTR_VRC_CTA_INIT_COUNT
	.align		4
.L_43:
        /*00f0*/ 	.byte	0x02, 0x4a
        /*00f2*/ 	.byte	0x80
	.zero		1


	//----- nvinfo : EIATTR_SYSCALL_OFFSETS
	.align		4
        /*00f4*/ 	.byte	0x04, 0x46
        /*00f6*/ 	.short	(.L_45 - .L_44)


	//   ....[0]....
.L_44:
        /*00f8*/ 	.word	0x00006630


	//   ....[1]....
        /*00fc*/ 	.word	0x00006720


	//   ....[2]....
        /*0100*/ 	.word	0x00006e80


	//   ....[3]....
        /*0104*/ 	.word	0x00007600


	//   ....[4]....
        /*0108*/ 	.word	0x00007d50


	//   ....[5]....
        /*010c*/ 	.word	0x00008490


	//----- nvinfo : EIATTR_MBARRIER_INSTR_OFFSETS
	.align		4
.L_45:
        /*0110*/ 	.byte	0x04, 0x39
        /*0112*/ 	.short	(.L_47 - .L_46)


	//   ....[0]....
.L_46:
        /*0114*/ 	.word	0x00000670
        /*0118*/ 	.word	0x000000ff
        /*011c*/ 	.word	0x00000000
        /*0120*/ 	.short	0x0100
        /*0122*/ 	.byte	0x04
	.zero		1


	//   ....[1]....
        /*0124*/ 	.word	0x00000680
        /*0128*/ 	.word	0x000000ff
        /*012c*/ 	.word	0x00000048
        /*0130*/ 	.short	0x0100
        /*0132*/ 	.byte	0x04
	.zero		1


	//   ....[2]....
        /*0134*/ 	.word	0x00000690
        /*0138*/ 	.word	0x000000ff
        /*013c*/ 	.word	0x00000008
        /*0140*/ 	.short	0x0100
        /*0142*/ 	.byte	0x04
	.zero		1


	//   ....[3]....
        /*0144*/ 	.word	0x000006a0
        /*0148*/ 	.word	0x000000ff
        /*014c*/ 	.word	0x00000050
        /*0150*/ 	.short	0x0100
        /*0152*/ 	.byte	0x04
	.zero		1


	//   ....[4]....
        /*0154*/ 	.word	0x000006b0
        /*0158*/ 	.word	0x000000ff
        /*015c*/ 	.word	0x00000010
        /*0160*/ 	.short	0x0100
        /*0162*/ 	.byte	0x04
	.zero		1


	//   ....[5]....
        /*0164*/ 	.word	0x000006c0
        /*0168*/ 	.word	0x000000ff
        /*016c*/ 	.word	0x00000058
        /*0170*/ 	.short	0x0100
        /*0172*/ 	.byte	0x04
	.zero		1


	//   ....[6]....
        /*0174*/ 	.word	0x000006d0
        /*0178*/ 	.word	0x000000ff
        /*017c*/ 	.word	0x00000018
        /*0180*/ 	.short	0x0100
        /*0182*/ 	.byte	0x04
	.zero		1


	//   ....[7]....
        /*0184*/ 	.word	0x000006e0
        /*0188*/ 	.word	0x000000ff
        /*018c*/ 	.word	0x00000060
        /*0190*/ 	.short	0x0100
        /*0192*/ 	.byte	0x04
	.zero		1


	//   ....[8]....
        /*0194*/ 	.word	0x000006f0
        /*0198*/ 	.word	0x000000ff
        /*019c*/ 	.word	0x00000020
        /*01a0*/ 	.short	0x0100
        /*01a2*/ 	.byte	0x04
	.zero		1


	//   ....[9]....
        /*01a4*/ 	.word	0x00000700
        /*01a8*/ 	.word	0x000000ff
        /*01ac*/ 	.word	0x00000068
        /*01b0*/ 	.short	0x0100
        /*01b2*/ 	.byte	0x04
	.zero		1


	//   ....[10]....
        /*01b4*/ 	.word	0x00000710
        /*01b8*/ 	.word	0x000000ff
        /*01bc*/ 	.word	0x00000028
        /*01c0*/ 	.short	0x0100
        /*01c2*/ 	.byte	0x04
	.zero		1


	//   ....[11]....
        /*01c4*/ 	.word	0x00000720
        /*01c8*/ 	.word	0x000000ff
        /*01cc*/ 	.word	0x00000070
        /*01d0*/ 	.short	0x0100
        /*01d2*/ 	.byte	0x04
	.zero		1


	//   ....[12]....
        /*01d4*/ 	.word	0x00000730
        /*01d8*/ 	.word	0x000000ff
        /*01dc*/ 	.word	0x00000030
        /*01e0*/ 	.short	0x0100
        /*01e2*/ 	.byte	0x04
	.zero		1


	//   ....[13]....
        /*01e4*/ 	.word	0x00000740
        /*01e8*/ 	.word	0x000000ff
        /*01ec*/ 	.word	0x00000078
        /*01f0*/ 	.short	0x0100
        /*01f2*/ 	.byte	0x04
	.zero		1


	//   ....[14]....
        /*01f4*/ 	.word	0x00000750
        /*01f8*/ 	.word	0x000000ff
        /*01fc*/ 	.word	0x00000038
        /*0200*/ 	.short	0x0100
        /*0202*/ 	.byte	0x04
	.zero		1


	//   ....[15]....
        /*0204*/ 	.word	0x00000760
        /*0208*/ 	.word	0x000000ff
        /*020c*/ 	.word	0x00000080
        /*0210*/ 	.short	0x0100
        /*0212*/ 	.byte	0x04
	.zero		1


	//   ....[16]....
        /*0214*/ 	.word	0x00000770
        /*0218*/ 	.word	0x000000ff
        /*021c*/ 	.word	0x00000040
        /*0220*/ 	.short	0x0100
        /*0222*/ 	.byte	0x04
	.zero		1


	//   ....[17]....
        /*0224*/ 	.word	0x00000780
        /*0228*/ 	.word	0x000000ff
        /*022c*/ 	.word	0x00000088
        /*0230*/ 	.short	0x0100
        /*0232*/ 	.byte	0x04
	.zero		1


	//   ....[18]....
        /*0234*/ 	.word	0x000008c0
        /*0238*/ 	.word	0x000000ff
        /*023c*/ 	.word	0x00000090
        /*0240*/ 	.short	0x0100
        /*0242*/ 	.byte	0x04
	.zero		1


	//   ....[19]....
        /*0244*/ 	.word	0x000008d0
        /*0248*/ 	.word	0x000000ff
        /*024c*/ 	.word	0x000000b0
        /*0250*/ 	.short	0x0100
        /*0252*/ 	.byte	0x04
	.zero		1


	//   ....[20]....
        /*0254*/ 	.word	0x000008e0
        /*0258*/ 	.word	0x000000ff
        /*025c*/ 	.word	0x00000098
        /*0260*/ 	.short	0x0100
        /*0262*/ 	.byte	0x04
	.zero		1


	//   ....[21]....
        /*0264*/ 	.word	0x000008f0
        /*0268*/ 	.word	0x000000ff
        /*026c*/ 	.word	0x000000b8
        /*0270*/ 	.short	0x0100
        /*0272*/ 	.byte	0x04
	.zero		1


	//   ....[22]....
        /*0274*/ 	.word	0x00000900
        /*0278*/ 	.word	0x000000ff
        /*027c*/ 	.word	0x000000a0
        /*0280*/ 	.short	0x0100
        /*0282*/ 	.byte	0x04
	.zero		1


	//   ....[23]....
        /*0284*/ 	.word	0x00000910
        /*0288*/ 	.word	0x000000ff
        /*028c*/ 	.word	0x000000c0
        /*0290*/ 	.short	0x0100
        /*0292*/ 	.byte	0x04
	.zero		1


	//   ....[24]....
        /*0294*/ 	.word	0x00000920
        /*0298*/ 	.word	0x000000ff
        /*029c*/ 	.word	0x000000a8
        /*02a0*/ 	.short	0x0100
        /*02a2*/ 	.byte	0x04
	.zero		1


	//   ....[25]....
        /*02a4*/ 	.word	0x00000930
        /*02a8*/ 	.word	0x000000ff
        /*02ac*/ 	.word	0x000000c8
        /*02b0*/ 	.short	0x0100
        /*02b2*/ 	.byte	0x04
	.zero		1


	//   ....[26]....
        /*02b4*/ 	.word	0x00000a20
        /*02b8*/ 	.word	0x000000ff
        /*02bc*/ 	.word	0x000000d0
        /*02c0*/ 	.short	0x0100
        /*02c2*/ 	.byte	0x06
	.zero		1


	//   ....[27]....
        /*02c4*/ 	.word	0x00000a30
        /*02c8*/ 	.word	0x000000ff
        /*02cc*/ 	.word	0x000000d8
        /*02d0*/ 	.short	0x0100
        /*02d2*/ 	.byte	0x06
	.zero		1


	//   ....[28]....
        /*02d4*/ 	.word	0x00000b70
        /*02d8*/ 	.word	0x000000ff
        /*02dc*/ 	.word	0x000000e0
        /*02e0*/ 	.short	0x0100
        /*02e2*/ 	.byte	0x06
	.zero		1


	//   ....[29]....
        /*02e4*/ 	.word	0x00000b80
        /*02e8*/ 	.word	0x000000ff
        /*02ec*/ 	.word	0x000000f0
        /*02f0*/ 	.short	0x0100
        /*02f2*/ 	.byte	0x06
	.zero		1


	//   ....[30]....
        /*02f4*/ 	.word	0x00000b90
        /*02f8*/ 	.word	0x000000ff
        /*02fc*/ 	.word	0x000000e8
        /*0300*/ 	.short	0x0100
        /*0302*/ 	.byte	0x06
	.zero		1


	//   ....[31]....
        /*0304*/ 	.word	0x00000ba0
        /*0308*/ 	.word	0x000000ff
        /*030c*/ 	.word	0x000000f8
        /*0310*/ 	.short	0x0100
        /*0312*/ 	.byte	0x06
	.zero		1


	//   ....[32]....
        /*0314*/ 	.word	0x00000cd0
        /*0318*/ 	.word	0x000000ff
        /*031c*/ 	.word	0x00000100
        /*0320*/ 	.short	0x0100
        /*0322*/ 	.byte	0x04
	.zero		1


	//   ....[33]....
        /*0324*/ 	.word	0x00000ce0
        /*0328*/ 	.word	0x000000ff
        /*032c*/ 	.word	0x00000120
        /*0330*/ 	.short	0x0100
        /*0332*/ 	.byte	0x04
	.zero		1


	//   ....[34]....
        /*0334*/ 	.word	0x00000cf0
        /*0338*/ 	.word	0x000000ff
        /*033c*/ 	.word	0x00000108
        /*0340*/ 	.short	0x0100
        /*0342*/ 	.byte	0x04
	.zero		1


	//   ....[35]....
        /*0344*/ 	.word	0x00000d00
        /*0348*/ 	.word	0x000000ff
        /*034c*/ 	.word	0x00000128
        /*0350*/ 	.short	0x0100
        /*0352*/ 	.byte	0x04
	.zero		1


	//   ....[36]....
        /*0354*/ 	.word	0x00000d10
        /*0358*/ 	.word	0x000000ff
        /*035c*/ 	.word	0x00000110
        /*0360*/ 	.short	0x0100
        /*0362*/ 	.byte	0x04
	.zero		1


	//   ....[37]....
        /*0364*/ 	.word	0x00000d20
        /*0368*/ 	.word	0x000000ff
        /*036c*/ 	.word	0x00000130
        /*0370*/ 	.short	0x0100
        /*0372*/ 	.byte	0x04
	.zero		1


	//   ....[38]....
        /*0374*/ 	.word	0x00000d30
        /*0378*/ 	.word	0x000000ff
        /*037c*/ 	.word	0x00000118
        /*0380*/ 	.short	0x0100
        /*0382*/ 	.byte	0x04
	.zero		1


	//   ....[39]....
        /*0384*/ 	.word	0x00000d40
        /*0388*/ 	.word	0x000000ff
        /*038c*/ 	.word	0x00000138
        /*0390*/ 	.short	0x0100
        /*0392*/ 	.byte	0x04
	.zero		1


	//   ....[40]....
        /*0394*/ 	.word	0x00000e40
        /*0398*/ 	.word	0x000000ff
        /*039c*/ 	.word	0x00000140
        /*03a0*/ 	.short	0x0100
        /*03a2*/ 	.byte	0x04
	.zero		1


	//   ....[41]....
        /*03a4*/ 	.word	0x00000e50
        /*03a8*/ 	.word	0x000000ff
        /*03ac*/ 	.word	0x00000150
        /*03b0*/ 	.short	0x0100
        /*03b2*/ 	.byte	0x04
	.zero		1


	//   ....[42]....
        /*03b4*/ 	.word	0x00000e60
        /*03b8*/ 	.word	0x000000ff
        /*03bc*/ 	.word	0x00000148
        /*03c0*/ 	.short	0x0100
        /*03c2*/ 	.byte	0x04
	.zero		1


	//   ....[43]....
        /*03c4*/ 	.word	0x00000e70
        /*03c8*/ 	.word	0x000000ff
        /*03cc*/ 	.word	0x00000158
        /*03d0*/ 	.short	0x0100
        /*03d2*/ 	.byte	0x04
	.zero		1


	//   ....[44]....
        /*03d4*/ 	.word	0x00000f80
        /*03d8*/ 	.word	0x000000ff
        /*03dc*/ 	.word	0x00000160
        /*03e0*/ 	.short	0x0100
        /*03e2*/ 	.byte	0x06
	.zero		1


	//   ....[45]....
        /*03e4*/ 	.word	0x00001d60
        /*03e8*/ 	.word	0x00000000
        /*03ec*/ 	.word	0x00000150
        /*03f0*/ 	.short	0x010a
        /*03f2*/ 	.byte	0xff
	.zero		1


	//   ....[46]....
        /*03f4*/ 	.word	0x00001d90
        /*03f8*/ 	.word	0x00000000
        /*03fc*/ 	.word	0x00000140
        /*0400*/ 	.short	0x0101
        /*0402*/ 	.byte	0xff
	.zero		1


	//   ....[47]....
        /*0404*/ 	.word	0x00001e30
        /*0408*/ 	.word	0x000000ff
        /*040c*/ 	.word	0x00000048
        /*0410*/ 	.short	0x010a
        /*0412*/ 	.byte	0x04
	.zero		1


	//   ....[48]....
        /*0414*/ 	.word	0x00001f00
        /*0418*/ 	.word	0x000000ff
        /*041c*/ 	.word	0x00000048
        /*0420*/ 	.short	0x010a
        /*0422*/ 	.byte	0x21
	.zero		1


	//   ....[49]....
        /*0424*/ 	.word	0x000020b0
        /*0428*/ 	.word	0x000000ff
        /*042c*/ 	.word	0x00000048
        /*0430*/ 	.short	0x010a
        /*0432*/ 	.byte	0x05
	.zero		1


	//   ....[50]....
        /*0434*/ 	.word	0x000021f0
        /*0438*/ 	.word	0x000000ff
        /*043c*/ 	.word	0x000000d8
        /*0440*/ 	.short	0x0101
        /*0442*/ 	.byte	0x15
	.zero		1


	//   ....[51]....
        /*0444*/ 	.word	0x00002210
        /*0448*/ 	.word	0x000000ff
        /*044c*/ 	.word	0x00000048
        /*0450*/ 	.short	0x010a
        /*0452*/ 	.byte	0x04
	.zero		1


	//   ....[52]....
        /*0454*/ 	.word	0x00002290
        /*0458*/ 	.word	0x000000ff
        /*045c*/ 	.word	0x00000048
        /*0460*/ 	.short	0x010a
        /*0462*/ 	.byte	0x11
	.zero		1


	//   ....[53]....
        /*0464*/ 	.word	0x00002420
        /*0468*/ 	.word	0x000000ff
        /*046c*/ 	.word	0x00000048
        /*0470*/ 	.short	0x010a
        /*0472*/ 	.byte	0x05
	.zero		1


	//   ....[54]....
        /*0474*/ 	.word	0x00002570
        /*0478*/ 	.word	0x00000003
        /*047c*/ 	.word	0x000000e0
        /*0480*/ 	.short	0x010a
        /*0482*/ 	.byte	0xff
	.zero		1


	//   ....[55]....
        /*0484*/ 	.word	0x000026c0
        /*0488*/ 	.word	0x00000000
        /*048c*/ 	.word	0x00000000
        /*0490*/ 	.short	0x0101
        /*0492*/ 	.byte	0xff
	.zero		1


	//   ....[56]....
        /*0494*/ 	.word	0x00002c80
        /*0498*/ 	.word	0x000000ff
        /*049c*/ 	.word	0x00000000
        /*04a0*/ 	.short	0x010a
        /*04a2*/ 	.byte	0x04
	.zero		1


	//   ....[57]....
        /*04a4*/ 	.word	0x00002d10
        /*04a8*/ 	.word	0x000000ff
        /*04ac*/ 	.word	0x00000000
        /*04b0*/ 	.short	0x010a
        /*04b2*/ 	.byte	0x05
	.zero		1


	//   ....[58]....
        /*04b4*/ 	.word	0x00002da0
        /*04b8*/ 	.word	0x000000ff
        /*04bc*/ 	.word	0x00000000
        /*04c0*/ 	.short	0x010a
        /*04c2*/ 	.byte	0x05
	.zero		1


	//   ....[59]....
        /*04c4*/ 	.word	0x00002e30
        /*04c8*/ 	.word	0x000000ff
        /*04cc*/ 	.word	0x00000000
        /*04d0*/ 	.short	0x010a
        /*04d2*/ 	.byte	0x05
	.zero		1


	//   ....[60]....
        /*04d4*/ 	.word	0x00002ec0
        /*04d8*/ 	.word	0x000000ff
        /*04dc*/ 	.word	0x00000000
        /*04e0*/ 	.short	0x010a
        /*04e2*/ 	.byte	0x05
	.zero		1


	//   ....[61]....
        /*04e4*/ 	.word	0x00002f50
        /*04e8*/ 	.word	0x000000ff
        /*04ec*/ 	.word	0x00000000
        /*04f0*/ 	.short	0x010a
        /*04f2*/ 	.byte	0x05
	.zero		1


	//   ....[62]....
        /*04f4*/ 	.word	0x00002fe0
        /*04f8*/ 	.word	0x000000ff
        /*04fc*/ 	.word	0x00000000
        /*0500*/ 	.short	0x010a
        /*0502*/ 	.byte	0x05
	.zero		1


	//   ....[63]....
        /*0504*/ 	.word	0x00003070
        /*0508*/ 	.word	0x000000ff
        /*050c*/ 	.word	0x00000000
        /*0510*/ 	.short	0x010a
        /*0512*/ 	.byte	0x05
	.zero		1


	//   ....[64]....
        /*0514*/ 	.word	0x00003110
        /*0518*/ 	.word	0x00000000
        /*051c*/ 	.word	0x00000000
        /*0520*/ 	.short	0x010a
        /*0522*/ 	.byte	0xff
	.zero		1


	//   ....[65]....
        /*0524*/ 	.word	0x00003250
        /*0528*/ 	.word	0x00000002
        /*052c*/ 	.word	0x00000140
        /*0530*/ 	.short	0x010a
        /*0532*/ 	.byte	0xff
	.zero		1


	//   ....[66]....
        /*0534*/ 	.word	0x000032c0
        /*0538*/ 	.word	0x00000002
        /*053c*/ 	.word	0x00000000
        /*0540*/ 	.short	0x0101
        /*0542*/ 	.byte	0xff
	.zero		1


	//   ....[67]....
        /*0544*/ 	.word	0x000032e0
        /*0548*/ 	.word	0x000000ff
        /*054c*/ 	.word	0x000000f0
        /*0550*/ 	.short	0x010a
        /*0552*/ 	.byte	0x04
	.zero		1


	//   ....[68]....
        /*0554*/ 	.word	0x00003400
        /*0558*/ 	.word	0x00000002
        /*055c*/ 	.word	0x000000e0
        /*0560*/ 	.short	0x010a
        /*0562*/ 	.byte	0xff
	.zero		1


	//   ....[69]....
        /*0564*/ 	.word	0x00003500
        /*0568*/ 	.word	0x00000002
        /*056c*/ 	.word	0x00000000
        /*0570*/ 	.short	0x0101
        /*0572*/ 	.byte	0xff
	.zero		1


	//   ....[70]....
        /*0574*/ 	.word	0x00003590
        /*0578*/ 	.word	0x000000ff
        /*057c*/ 	.word	0x000000f0
        /*0580*/ 	.short	0x0106
        /*0582*/ 	.byte	0x04
	.zero		1


	//   ....[71]....
        /*0584*/ 	.word	0x000035b0
        /*0588*/ 	.word	0x000000ff
        /*058c*/ 	.word	0x000000f0
        /*0590*/ 	.short	0x010a
        /*0592*/ 	.byte	0x04
	.zero		1


	//   ....[72]....
        /*0594*/ 	.word	0x00003640
        /*0598*/ 	.word	0x000000ff
        /*059c*/ 	.word	0x000000f0
        /*05a0*/ 	.short	0x0106
        /*05a2*/ 	.byte	0x07
	.zero		1


	//   ....[73]....
        /*05a4*/ 	.word	0x00003680
        /*05a8*/ 	.word	0x00000000
        /*05ac*/ 	.word	0x000000f0
        /*05b0*/ 	.short	0x010a
        /*05b2*/ 	.byte	0xff
	.zero		1


	//   ....[74]....
        /*05b4*/ 	.word	0x000038d0
        /*05b8*/ 	.word	0x000000ff
        /*05bc*/ 	.word	0x00000008
        /*05c0*/ 	.short	0x010a
        /*05c2*/ 	.byte	0x05
	.zero		1


	//   ....[75]....
        /*05c4*/ 	.word	0x000038f0
        /*05c8*/ 	.word	0x000000ff
        /*05cc*/ 	.word	0x00000008
        /*05d0*/ 	.short	0x010a
        /*05d2*/ 	.byte	0x05
	.zero		1


	//   ....[76]....
        /*05d4*/ 	.word	0x00003a80
        /*05d8*/ 	.word	0x000000ff
        /*05dc*/ 	.word	0x00000008
        /*05e0*/ 	.short	0x010a
        /*05e2*/ 	.byte	0x05
	.zero		1


	//   ....[77]....
        /*05e4*/ 	.word	0x00003aa0
        /*05e8*/ 	.word	0x000000ff
        /*05ec*/ 	.word	0x00000008
        /*05f0*/ 	.short	0x010a
        /*05f2*/ 	.byte	0x05
	.zero		1


	//   ....[78]....
        /*05f4*/ 	.word	0x00003b60
        /*05f8*/ 	.word	0x000000ff
        /*05fc*/ 	.word	0x00000000
        /*0600*/ 	.short	0x0101
        /*0602*/ 	.byte	0x04
	.zero		1


	//   ....[79]....
        /*0604*/ 	.word	0x00003ea0
        /*0608*/ 	.word	0x00000000
        /*060c*/ 	.word	0x000000e0
        /*0610*/ 	.short	0x010a
        /*0612*/ 	.byte	0xff
	.zero		1


	//   ....[80]....
        /*0614*/ 	.word	0x00003f60
        /*0618*/ 	.word	0x00000000
        /*061c*/ 	.word	0x00000000
        /*0620*/ 	.short	0x0101
        /*0622*/ 	.byte	0xff
	.zero		1


	//   ....[81]....
        /*0624*/ 	.word	0x00004020
        /*0628*/ 	.word	0x000000ff
        /*062c*/ 	.word	0x00000000
        /*0630*/ 	.short	0x010a
        /*0632*/ 	.byte	0x04
	.zero		1


	//   ....[82]....
        /*0634*/ 	.word	0x00004030
        /*0638*/ 	.word	0x000000ff
        /*063c*/ 	.word	0x00000120
        /*0640*/ 	.short	0x010a
        /*0642*/ 	.byte	0x1f
	.zero		1


	//   ....[83]....
        /*0644*/ 	.word	0x000040e0
        /*0648*/ 	.word	0x000000ff
        /*064c*/ 	.word	0x00000000
        /*0650*/ 	.short	0x010a
        /*0652*/ 	.byte	0x05
	.zero		1


	//   ....[84]....
        /*0654*/ 	.word	0x00004210
        /*0658*/ 	.word	0x000000ff
        /*065c*/ 	.word	0x00000000
        /*0660*/ 	.short	0x010a
        /*0662*/ 	.byte	0x04
	.zero		1


	//   ....[85]....
        /*0664*/ 	.word	0x00004510
        /*0668*/ 	.word	0x000000ff
        /*066c*/ 	.word	0x00000000
        /*0670*/ 	.short	0x010a
        /*0672*/ 	.byte	0x04
	.zero		1


	//   ....[86]....
        /*0674*/ 	.word	0x000045a0
        /*0678*/ 	.word	0x000000ff
        /*067c*/ 	.word	0x00000000
        /*0680*/ 	.short	0x010a
        /*0682*/ 	.byte	0x05
	.zero		1


	//   ....[87]....
        /*0684*/ 	.word	0x00004630
        /*0688*/ 	.word	0x000000ff
        /*068c*/ 	.word	0x00000000
        /*0690*/ 	.short	0x010a
        /*0692*/ 	.byte	0x05
	.zero		1


	//   ....[88]....
        /*0694*/ 	.word	0x000046d0
        /*0698*/ 	.word	0x00000000
        /*069c*/ 	.word	0x00000000
        /*06a0*/ 	.short	0x010a
        /*06a2*/ 	.byte	0xff
	.zero		1


	//   ....[89]....
        /*06a4*/ 	.word	0x00004710
        /*06a8*/ 	.word	0x00000000
        /*06ac*/ 	.word	0x00000000
        /*06b0*/ 	.short	0x010a
        /*06b2*/ 	.byte	0xff
	.zero		1


	//   ....[90]....
        /*06b4*/ 	.word	0x00004780
        /*06b8*/ 	.word	0x000000ff
        /*06bc*/ 	.word	0x00000000
        /*06c0*/ 	.short	0x0101
        /*06c2*/ 	.byte	0x04
	.zero		1


	//   ....[91]....
        /*06c4*/ 	.word	0x000047c0
        /*06c8*/ 	.word	0x000000ff
        /*06cc*/ 	.word	0x00000160
        /*06d0*/ 	.short	0x010a
        /*06d2*/ 	.byte	0x1a
	.zero		1


	//   ....[92]....
        /*06d4*/ 	.word	0x00004810
        /*06d8*/ 	.word	0x000000ff
        /*06dc*/ 	.word	0x00000000
        /*06e0*/ 	.short	0x0101
        /*06e2*/ 	.byte	0x04
	.zero		1


	//   ....[93]....
        /*06e4*/ 	.word	0x00004cf0
        /*06e8*/ 	.word	0x0000000c
        /*06ec*/ 	.word	0x000000e0
        /*06f0*/ 	.short	0x010a
        /*06f2*/ 	.byte	0xff
	.zero		1


	//   ....[94]....
        /*06f4*/ 	.word	0x00004e60
        /*06f8*/ 	.word	0x00000000
        /*06fc*/ 	.word	0x00000000
        /*0700*/ 	.short	0x0101
        /*0702*/ 	.byte	0xff
	.zero		1


	//   ....[95]....
        /*0704*/ 	.word	0x000052f0
        /*0708*/ 	.word	0x000000ff
        /*070c*/ 	.word	0x000000d8
        /*0710*/ 	.short	0x010a
        /*0712*/ 	.byte	0x15
	.zero		1


	//   ....[96]....
        /*0714*/ 	.word	0x00005470
        /*0718*/ 	.word	0x000000ff
        /*071c*/ 	.word	0x000000b0
        /*0720*/ 	.short	0x010a
        /*0722*/ 	.byte	0x15
	.zero		1


	//   ....[97]....
        /*0724*/ 	.word	0x000055e0
        /*0728*/ 	.word	0x000000ff
        /*072c*/ 	.word	0x00000090
        /*0730*/ 	.short	0x010b
        /*0732*/ 	.byte	0x15
	.zero		1


	//   ....[98]....
        /*0734*/ 	.word	0x000055f0
        /*0738*/ 	.word	0x000000ff
        /*073c*/ 	.word	0x00000000
        /*0740*/ 	.short	0x0101
        /*0742*/ 	.byte	0x28
	.zero		1


	//   ....[99]....
        /*0744*/ 	.word	0x00005600
        /*0748*/ 	.word	0x000000ff
        /*074c*/ 	.word	0x000000b8
        /*0750*/ 	.short	0x010a
        /*0752*/ 	.byte	0x15
	.zero		1


	//   ....[100]....
        /*0754*/ 	.word	0x00005750
        /*0758*/ 	.word	0x000000ff
        /*075c*/ 	.word	0x00000098
        /*0760*/ 	.short	0x010b
        /*0762*/ 	.byte	0x15
	.zero		1


	//   ....[101]....
        /*0764*/ 	.word	0x00005760
        /*0768*/ 	.word	0x000000ff
        /*076c*/ 	.word	0x00000000
        /*0770*/ 	.short	0x0101
        /*0772*/ 	.byte	0x27
	.zero		1


	//   ....[102]....
        /*0774*/ 	.word	0x00005770
        /*0778*/ 	.word	0x000000ff
        /*077c*/ 	.word	0x000000c0
        /*0780*/ 	.short	0x010a
        /*0782*/ 	.byte	0x15
	.zero		1


	//   ....[103]....
        /*0784*/ 	.word	0x000058b0
        /*0788*/ 	.word	0x000000ff
        /*078c*/ 	.word	0x000000a0
        /*0790*/ 	.short	0x010b
        /*0792*/ 	.byte	0x15
	.zero		1


	//   ....[104]....
        /*0794*/ 	.word	0x000058c0
        /*0798*/ 	.word	0x000000ff
        /*079c*/ 	.word	0x00000000
        /*07a0*/ 	.short	0x0101
        /*07a2*/ 	.byte	0x26
	.zero		1


	//   ....[105]....
        /*07a4*/ 	.word	0x000058d0
        /*07a8*/ 	.word	0x000000ff
        /*07ac*/ 	.word	0x000000c8
        /*07b0*/ 	.short	0x010a
        /*07b2*/ 	.byte	0x15
	.zero		1


	//   ....[106]....
        /*07b4*/ 	.word	0x00005ad0
        /*07b8*/ 	.word	0x000000ff
        /*07bc*/ 	.word	0x000000a8
        /*07c0*/ 	.short	0x010b
        /*07c2*/ 	.byte	0x15
	.zero		1


	//   ....[107]....
        /*07c4*/ 	.word	0x00005ae0
        /*07c8*/ 	.word	0x000000ff
        /*07cc*/ 	.word	0x00000000
        /*07d0*/ 	.short	0x0101
        /*07d2*/ 	.byte	0x25
	.zero		1


	//   ....[108]....
        /*07d4*/ 	.word	0x00005b10
        /*07d8*/ 	.word	0x000000ff
        /*07dc*/ 	.word	0x000000b0
        /*07e0*/ 	.short	0x010a
        /*07e2*/ 	.byte	0x15
	.zero		1


	//   ....[109]....
        /*07e4*/ 	.word	0x00005b30
        /*07e8*/ 	.word	0x000000ff
        /*07ec*/ 	.word	0x000000b8
        /*07f0*/ 	.short	0x010a
        /*07f2*/ 	.byte	0x15
	.zero		1


	//   ....[110]....
        /*07f4*/ 	.word	0x00005b50
        /*07f8*/ 	.word	0x000000ff
        /*07fc*/ 	.word	0x000000c0
        /*0800*/ 	.short	0x010a
        /*0802*/ 	.byte	0x15
	.zero		1


	//   ....[111]....
        /*0804*/ 	.word	0x00005b90
        /*0808*/ 	.word	0x00000000
        /*080c*/ 	.word	0x000000c8
        /*0810*/ 	.short	0x010a
        /*0812*/ 	.byte	0xff
	.zero		1


	//   ....[112]....
        /*0814*/ 	.word	0x00005ec0
        /*0818*/ 	.word	0x00000003
        /*081c*/ 	.word	0x000000e0
        /*0820*/ 	.short	0x010a
        /*0822*/ 	.byte	0xff
	.zero		1


	//   ....[113]....
        /*0824*/ 	.word	0x00006040
        /*0828*/ 	.word	0x00000000
        /*082c*/ 	.word	0x00000000
        /*0830*/ 	.short	0x0101
        /*0832*/ 	.byte	0xff
	.zero		1


	//   ....[114]....
        /*0834*/ 	.word	0x00006b50
        /*0838*/ 	.word	0x000000ff
        /*083c*/ 	.word	0x00000090
        /*0840*/ 	.short	0x010a
        /*0842*/ 	.byte	0x2c
	.zero		1


	//   ....[115]....
        /*0844*/ 	.word	0x00006b80
        /*0848*/ 	.word	0x00000048
        /*084c*/ 	.word	0x00000100
        /*0850*/ 	.short	0x010a
        /*0852*/ 	.byte	0xff
	.zero		1


	//   ....[116]....
        /*0854*/ 	.word	0x00006c70
        /*0858*/ 	.word	0x000000ff
        /*085c*/ 	.word	0x00000090
        /*0860*/ 	.short	0x010a
        /*0862*/ 	.byte	0x2c
	.zero		1


	//   ....[117]....
        /*0864*/ 	.word	0x00006d60
        /*0868*/ 	.word	0x00000048
        /*086c*/ 	.word	0x00000100
        /*0870*/ 	.short	0x010a
        /*0872*/ 	.byte	0xff
	.zero		1


	//   ....[118]....
        /*0874*/ 	.word	0x00007330
        /*0878*/ 	.word	0x00000000
        /*087c*/ 	.word	0x00000000
        /*0880*/ 	.short	0x0101
        /*0882*/ 	.byte	0xff
	.zero		1


	//   ....[119]....
        /*0884*/ 	.word	0x00007340
        /*0888*/ 	.word	0x00000002
        /*088c*/ 	.word	0x00000090
        /*0890*/ 	.short	0x010a
        /*0892*/ 	.byte	0xff
	.zero		1


	//   ....[120]....
        /*0894*/ 	.word	0x00007420
        /*0898*/ 	.word	0x00000002
        /*089c*/ 	.word	0x00000090
        /*08a0*/ 	.short	0x010a
        /*08a2*/ 	.byte	0xff
	.zero		1


	//   ....[121]....
        /*08a4*/ 	.word	0x00007a80
        /*08a8*/ 	.word	0x00000014
        /*08ac*/ 	.word	0x00000000
        /*08b0*/ 	.short	0x0101
        /*08b2*/ 	.byte	0xff
	.zero		1


	//   ....[122]....
        /*08b4*/ 	.word	0x00007aa0
        /*08b8*/ 	.word	0x00000006
        /*08bc*/ 	.word	0x00000090
        /*08c0*/ 	.short	0x010a
        /*08c2*/ 	.byte	0xff
	.zero		1


	//   ....[123]....
        /*08c4*/ 	.word	0x00007b70
        /*08c8*/ 	.word	0x00000006
        /*08cc*/ 	.word	0x00000090
        /*08d0*/ 	.short	0x010a
        /*08d2*/ 	.byte	0xff
	.zero		1


	//   ....[124]....
        /*08d4*/ 	.word	0x000081c0
        /*08d8*/ 	.word	0x00000014
        /*08dc*/ 	.word	0x00000000
        /*08e0*/ 	.short	0x0101
        /*08e2*/ 	.byte	0xff
	.zero		1


	//   ....[125]....
        /*08e4*/ 	.word	0x000081e0
        /*08e8*/ 	.word	0x00000000
        /*08ec*/ 	.word	0x00000090
        /*08f0*/ 	.short	0x010a
        /*08f2*/ 	.byte	0xff
	.zero		1


	//   ....[126]....
        /*08f4*/ 	.word	0x000082b0
        /*08f8*/ 	.word	0x00000000
        /*08fc*/ 	.word	0x00000090
        /*0900*/ 	.short	0x010a
        /*0902*/ 	.byte	0xff
	.zero		1


	//   ....[127]....
        /*0904*/ 	.word	0x00008520
        /*0908*/ 	.word	0x00000048
        /*090c*/ 	.word	0x00000000
        /*0910*/ 	.short	0x0101
        /*0912*/ 	.byte	0xff
	.zero		1


	//   ....[128]....
        /*0914*/ 	.word	0x00008950
        /*0918*/ 	.word	0x00000000
        /*091c*/ 	.word	0x00000000
        /*0920*/ 	.short	0x0101
        /*0922*/ 	.byte	0xff
	.zero		1


	//   ....[129]....
        /*0924*/ 	.word	0x00008c10
        /*0928*/ 	.word	0x000000ff
        /*092c*/ 	.word	0x00000000
        /*0930*/ 	.short	0x0101
        /*0932*/ 	.byte	0x06
	.zero		1


	//   ....[130]....
        /*0934*/ 	.word	0x00008c30
        /*0938*/ 	.word	0x00000000
        /*093c*/ 	.word	0x00000150
        /*0940*/ 	.short	0x010a
        /*0942*/ 	.byte	0xff
	.zero		1


	//   ....[131]....
        /*0944*/ 	.word	0x00008c90
        /*0948*/ 	.word	0x00000000
        /*094c*/ 	.word	0x00000048
        /*0950*/ 	.short	0x010a
        /*0952*/ 	.byte	0xff
	.zero		1


	//   ....[132]....
        /*0954*/ 	.word	0x00008cf0
        /*0958*/ 	.word	0x00000000
        /*095c*/ 	.word	0x00000048
        /*0960*/ 	.short	0x010a
        /*0962*/ 	.byte	0xff
	.zero		1


	//   ....[133]....
        /*0964*/ 	.word	0x00008d40
        /*0968*/ 	.word	0x00000003
        /*096c*/ 	.word	0x000000e0
        /*0970*/ 	.short	0x010a
        /*0972*/ 	.byte	0xff
	.zero		1


	//   ....[134]....
        /*0974*/ 	.word	0x00008da0
        /*0978*/ 	.word	0x00000000
        /*097c*/ 	.word	0x00000000
        /*0980*/ 	.short	0x010a
        /*0982*/ 	.byte	0xff
	.zero		1


	//   ....[135]....
        /*0984*/ 	.word	0x00008e00
        /*0988*/ 	.word	0x00000000
        /*098c*/ 	.word	0x00000000
        /*0990*/ 	.short	0x010a
        /*0992*/ 	.byte	0xff
	.zero		1


	//   ....[136]....
        /*0994*/ 	.word	0x00008e60
        /*0998*/ 	.word	0x00000000
        /*099c*/ 	.word	0x00000000
        /*09a0*/ 	.short	0x010a
        /*09a2*/ 	.byte	0xff
	.zero		1


	//   ....[137]....
        /*09a4*/ 	.word	0x00008ec0
        /*09a8*/ 	.word	0x00000000
        /*09ac*/ 	.word	0x00000000
        /*09b0*/ 	.short	0x010a
        /*09b2*/ 	.byte	0xff
	.zero		1


	//   ....[138]....
        /*09b4*/ 	.word	0x00008f20
        /*09b8*/ 	.word	0x00000000
        /*09bc*/ 	.word	0x00000000
        /*09c0*/ 	.short	0x010a
        /*09c2*/ 	.byte	0xff
	.zero		1


	//   ....[139]....
        /*09c4*/ 	.word	0x00008f80
        /*09c8*/ 	.word	0x00000000
        /*09cc*/ 	.word	0x00000000
        /*09d0*/ 	.short	0x010a
        /*09d2*/ 	.byte	0xff
	.zero		1


	//   ....[140]....
        /*09d4*/ 	.word	0x00008fe0
        /*09d8*/ 	.word	0x00000000
        /*09dc*/ 	.word	0x00000000
        /*09e0*/ 	.short	0x010a
        /*09e2*/ 	.byte	0xff
	.zero		1


	//   ....[141]....
        /*09e4*/ 	.word	0x00009040
        /*09e8*/ 	.word	0x00000000
        /*09ec*/ 	.word	0x00000000
        /*09f0*/ 	.short	0x010a
        /*09f2*/ 	.byte	0xff
	.zero		1


	//   ....[142]....
        /*09f4*/ 	.word	0x00009090
        /*09f8*/ 	.word	0x00000002
        /*09fc*/ 	.word	0x00000140
        /*0a00*/ 	.short	0x010a
        /*0a02*/ 	.byte	0xff
	.zero		1


	//   ....[143]....
        /*0a04*/ 	.word	0x000090f0
        /*0a08*/ 	.word	0x00000002
        /*0a0c*/ 	.word	0x000000f0
        /*0a10*/ 	.short	0x010a
        /*0a12*/ 	.byte	0xff
	.zero		1


	//   ....[144]....
        /*0a14*/ 	.word	0x00009140
        /*0a18*/ 	.word	0x00000002
        /*0a1c*/ 	.word	0x000000e0
        /*0a20*/ 	.short	0x010a
        /*0a22*/ 	.byte	0xff
	.zero		1


	//   ....[145]....
        /*0a24*/ 	.word	0x000091a0
        /*0a28*/ 	.word	0x00000000
        /*0a2c*/ 	.word	0x000000f0
        /*0a30*/ 	.short	0x010a
        /*0a32*/ 	.byte	0xff
	.zero		1


	//   ....[146]....
        /*0a34*/ 	.word	0x00009200
        /*0a38*/ 	.word	0x00000005
        /*0a3c*/ 	.word	0x00000008
        /*0a40*/ 	.short	0x010a
        /*0a42*/ 	.byte	0xff
	.zero		1


	//   ....[147]....
        /*0a44*/ 	.word	0x000092f0
        /*0a48*/ 	.word	0x00000000
        /*0a4c*/ 	.word	0x00000008
        /*0a50*/ 	.short	0x010a
        /*0a52*/ 	.byte	0xff
	.zero		1


	//   ....[148]....
        /*0a54*/ 	.word	0x00009340
        /*0a58*/ 	.word	0x00000000
        /*0a5c*/ 	.word	0x000000e0
        /*0a60*/ 	.short	0x010a
        /*0a62*/ 	.byte	0xff
	.zero		1


	//   ....[149]....
        /*0a64*/ 	.word	0x000093a0
        /*0a68*/ 	.word	0x00000000
        /*0a6c*/ 	.word	0x00000120
        /*0a70*/ 	.short	0x010a
        /*0a72*/ 	.byte	0xff
	.zero		1


	//   ....[150]....
        /*0a74*/ 	.word	0x00009400
        /*0a78*/ 	.word	0x00000000
        /*0a7c*/ 	.word	0x00000000
        /*0a80*/ 	.short	0x010a
        /*0a82*/ 	.byte	0xff
	.zero		1


	//   ....[151]....
        /*0a84*/ 	.word	0x00009460
        /*0a88*/ 	.word	0x00000000
        /*0a8c*/ 	.word	0x00000000
        /*0a90*/ 	.short	0x010a
        /*0a92*/ 	.byte	0xff
	.zero		1


	//   ....[152]....
        /*0a94*/ 	.word	0x000094c0
        /*0a98*/ 	.word	0x00000000
        /*0a9c*/ 	.word	0x00000000
        /*0aa0*/ 	.short	0x010a
        /*0aa2*/ 	.byte	0xff
	.zero		1


	//   ....[153]....
        /*0aa4*/ 	.word	0x00009520
        /*0aa8*/ 	.word	0x00000000
        /*0aac*/ 	.word	0x00000000
        /*0ab0*/ 	.short	0x010a
        /*0ab2*/ 	.byte	0xff
	.zero		1


	//   ....[154]....
        /*0ab4*/ 	.word	0x00009580
        /*0ab8*/ 	.word	0x00000000
        /*0abc*/ 	.word	0x00000160
        /*0ac0*/ 	.short	0x010a
        /*0ac2*/ 	.byte	0xff
	.zero		1


	//   ....[155]....
        /*0ac4*/ 	.word	0x000095d0
        /*0ac8*/ 	.word	0x0000000c
        /*0acc*/ 	.word	0x000000e0
        /*0ad0*/ 	.short	0x010a
        /*0ad2*/ 	.byte	0xff
	.zero		1


	//   ....[156]....
        /*0ad4*/ 	.word	0x00009630
        /*0ad8*/ 	.word	0x00000000
        /*0adc*/ 	.word	0x000000d8
        /*0ae0*/ 	.short	0x010a
        /*0ae2*/ 	.byte	0xff
	.zero		1


	//   ....[157]....
        /*0ae4*/ 	.word	0x00009690
        /*0ae8*/ 	.word	0x00000000
        /*0aec*/ 	.word	0x000000b0
        /*0af0*/ 	.short	0x010a
        /*0af2*/ 	.byte	0xff
	.zero		1


	//   ....[158]....
        /*0af4*/ 	.word	0x000096f0
        /*0af8*/ 	.word	0x00000000
        /*0afc*/ 	.word	0x000000b8
        /*0b00*/ 	.short	0x010a
        /*0b02*/ 	.byte	0xff
	.zero		1


	//   ....[159]....
        /*0b04*/ 	.word	0x00009750
        /*0b08*/ 	.word	0x00000000
        /*0b0c*/ 	.word	0x000000c0
        /*0b10*/ 	.short	0x010a
        /*0b12*/ 	.byte	0xff
	.zero		1


	//   ....[160]....
        /*0b14*/ 	.word	0x000097b0
        /*0b18*/ 	.word	0x00000000
        /*0b1c*/ 	.word	0x000000c8
        /*0b20*/ 	.short	0x010a
        /*0b22*/ 	.byte	0xff
	.zero		1


	//   ....[161]....
        /*0b24*/ 	.word	0x00009810
        /*0b28*/ 	.word	0x00000000
        /*0b2c*/ 	.word	0x000000b0
        /*0b30*/ 	.short	0x010a
        /*0b32*/ 	.byte	0xff
	.zero		1


	//   ....[162]....
        /*0b34*/ 	.word	0x00009870
        /*0b38*/ 	.word	0x00000000
        /*0b3c*/ 	.word	0x000000b8
        /*0b40*/ 	.short	0x010a
        /*0b42*/ 	.byte	0xff
	.zero		1


	//   ....[163]....
        /*0b44*/ 	.word	0x000098d0
        /*0b48*/ 	.word	0x00000000
        /*0b4c*/ 	.word	0x000000c0
        /*0b50*/ 	.short	0x010a
        /*0b52*/ 	.byte	0xff
	.zero		1


	//   ....[164]....
        /*0b54*/ 	.word	0x00009920
        /*0b58*/ 	.word	0x00000003
        /*0b5c*/ 	.word	0x000000e0
        /*0b60*/ 	.short	0x010a
        /*0b62*/ 	.byte	0xff
	.zero		1


	//   ....[165]....
        /*0b64*/ 	.word	0x00009980
        /*0b68*/ 	.word	0x00000002
        /*0b6c*/ 	.word	0x00000090
        /*0b70*/ 	.short	0x010a
        /*0b72*/ 	.byte	0xff
	.zero		1


	//   ....[166]....
        /*0b74*/ 	.word	0x000099d0
        /*0b78*/ 	.word	0x00000048
        /*0b7c*/ 	.word	0x00000100
        /*0b80*/ 	.short	0x010a
        /*0b82*/ 	.byte	0xff
	.zero		1


	//   ....[167]....
        /*0b84*/ 	.word	0x00009a20
        /*0b88*/ 	.word	0x00000002
        /*0b8c*/ 	.word	0x00000090
        /*0b90*/ 	.short	0x010a
        /*0b92*/ 	.byte	0xff
	.zero		1


	//   ....[168]....
        /*0b94*/ 	.word	0x00009a70
        /*0b98*/ 	.word	0x00000006
        /*0b9c*/ 	.word	0x00000090
        /*0ba0*/ 	.short	0x010a
        /*0ba2*/ 	.byte	0xff
	.zero		1


	//   ....[169]....
        /*0ba4*/ 	.word	0x00009ac0
        /*0ba8*/ 	.word	0x00000000
        /*0bac*/ 	.word	0x00000090
        /*0bb0*/ 	.short	0x010a
        /*0bb2*/ 	.byte	0xff
	.zero		1


	//----- nvinfo : EIATTR_NUM_MBARRIERS
	.align		4
.L_47:
        /*0bb4*/ 	.byte	0x03, 0x38
        /*0bb6*/ 	.short	0x002d


	//----- nvinfo : EIATTR_EXIT_INSTR_OFFSETS
	.align		4
        /*0bb8*/ 	.byte	0x04, 0x1c
        /*0bba*/ 	.short	(.L_49 - .L_48)


	//   ....[0]....
.L_48:
        /*0bbc*/ 	.word	0x00003140


	//   ....[1]....
        /*0bc0*/ 	.word	0x00003650


	//   ....[2]....
        /*0bc4*/ 	.word	0x000036b0


	//   ....[3]....
        /*0bc8*/ 	.word	0x00004a40


	//   ....[4]....
        /*0bcc*/ 	.word	0x00005bc0


	//   ....[5]....
        /*0bd0*/ 	.word	0x00005c00


	//   ....[6]....
        /*0bd4*/ 	.word	0x00008b00


	//   ....[7]....
        /*0bd8*/ 	.word	0x00008b70


	//   ....[8]....
        /*0bdc*/ 	.word	0x00008ba0


	//   ....[9]....
        /*0be0*/ 	.word	0x00008c20


	//----- nvinfo : EIATTR_MAX_THREADS
	.align		4
.L_49:
        /*0be4*/ 	.byte	0x04, 0x05
        /*0be6*/ 	.short	(.L_51 - .L_50)
.L_50:
        /*0be8*/ 	.word	0x00000100
        /*0bec*/ 	.word	0x00000001
        /*0bf0*/ 	.word	0x00000001


	//----- nvinfo : EIATTR_CRS_STACK_SIZE
	.align		4
.L_51:
        /*0bf4*/ 	.byte	0x04, 0x1e
        /*0bf6*/ 	.short	(.L_53 - .L_52)
.L_52:
        /*0bf8*/ 	.word	0x00000000


	//----- nvinfo : EIATTR_CBANK_PARAM_SIZE
	.align		4
.L_53:
        /*0bfc*/ 	.byte	0x03, 0x19
        /*0bfe*/ 	.short	0x0800


	//----- nvinfo : EIATTR_PARAM_CBANK
	.align		4
        /*0c00*/ 	.byte	0x04, 0x0a
        /*0c02*/ 	.short	(.L_55 - .L_54)
	.align		4
.L_54:
        /*0c04*/ 	.word	index@(.nv.constant0._ZN7cutlass13device_kernelINS_4gemm6kernel13GemmUniversalIN4cute5tupleIJiiiiEEENS1_10collective13CollectiveMmaINS1_35MainloopSm100TmaUmmaWarpSpecializedILi9ELi2ELi4ENS5_IJNS4_1CILi4EEENSA_ILi2EEENSA_ILi1EEEEEEEENS5_IJNSA_ILi256EEENSA_ILi64EEENSA_ILi32EEEEEEfNS5_IJlSD_lEEEfSK_NS4_8TiledMMAINS4_8MMA_AtomIJNS4_23SM100_MMA_TF32_2x1SM_SSINS_10tfloat32_tESO_fLi256ELi64ELNS4_4UMMA5MajorE0ELSQ_0ELNSP_7ScaleInE0ELSR_0EEEEEENS4_6LayoutINS5_IJSD_SD_SD_EEENS5_IJNSA_ILi0EEESW_SW_EEEEENS5_IJNS4_10UnderscoreESZ_SZ_EEEEENS4_28SM100_TMA_2SM_LOAD_MULTICASTENS4_14ComposedLayoutINS4_7SwizzleILi3ELi4ELi3EEENS4_18smem_ptr_flag_bitsILi32EEENSU_INS5_IJNSA_ILi8EEESI_EEENS5_IJSI_SD_EEEEEEEvNS4_8identityES12_S1C_vS1D_EENS_8epilogue10collective18CollectiveEpilogueINS1F_23Sm100TmaWarpSpecializedILi4ELi2ELi16ELb1ELb0EEEJNS5_IJNSA_ILi128EEESH_SI_EEENS5_IJNSU_IS1K_SD_EENSU_INSA_ILi16EEESD_EEEEEfSK_fSK_NS1F_6fusion15FusionCallbacksIS1J_NS1Q_17LinearCombinationIffffLNS_15FloatRoundStyleE2EEES1L_S1P_JEEENS4_5SM1004TMEM4LOAD26SM100_TMEM_LOAD_32dp32b16xENS4_13SM90_TMA_LOADENS13_INS14_ILi2ELi4ELi3EEES17_NSU_INS5_IJS18_S1N_EEENS5_IJS1N_SD_EEEEEEENS4_39AutoVectorizingCopyWithAssumedAlignmentILi128EEENS4_14SM90_TMA_STOREES25_S27_S27_EEEvvEEEEvNT_6ParamsE)
        /*0c08*/ 	.short	0x0380
        /*0c0a*/ 	.short	0x0800


	//----- nvinfo : EIATTR_SW_WAR
	.align		4
.L_55:
        /*0c0c*/ 	.byte	0x04, 0x36
        /*0c0e*/ 	.short	(.L_57 - .L_56)
.L_56:
        /*0c10*/ 	.word	0x00000008
.L_57:


//--------------------- .nv.callgraph             --------------------------
	.section	.nv.callgraph,"",@"SHT_CUDA_CALLGRAPH"
	.align	4
	.sectionentsize	8
	.align		4
        /*0000*/ 	.word	0x00000000
	.align		4
        /*0004*/ 	.word	0xffffffff
	.align		4
        /*0008*/ 	.word	index@(_ZN7cutlass13device_kernelINS_4gemm6kernel13GemmUniversalIN4cute5tupleIJiiiiEEENS1_10collective13CollectiveMmaINS1_35MainloopSm100TmaUmmaWarpSpecializedILi9ELi2ELi4ENS5_IJNS4_1CILi4EEENSA_ILi2EEENSA_ILi1EEEEEEEENS5_IJNSA_ILi256EEENSA_ILi64EEENSA_ILi32EEEEEEfNS5_IJlSD_lEEEfSK_NS4_8TiledMMAINS4_8MMA_AtomIJNS4_23SM100_MMA_TF32_2x1SM_SSINS_10tfloat32_tESO_fLi256ELi64ELNS4_4UMMA5MajorE0ELSQ_0ELNSP_7ScaleInE0ELSR_0EEEEEENS4_6LayoutINS5_IJSD_SD_SD_EEENS5_IJNSA_ILi0EEESW_SW_EEEEENS5_IJNS4_10UnderscoreESZ_SZ_EEEEENS4_28SM100_TMA_2SM_LOAD_MULTICASTENS4_14ComposedLayoutINS4_7SwizzleILi3ELi4ELi3EEENS4_18smem_ptr_flag_bitsILi32EEENSU_INS5_IJNSA_ILi8EEESI_EEENS5_IJSI_SD_EEEEEEEvNS4_8identityES12_S1C_vS1D_EENS_8epilogue10collective18CollectiveEpilogueINS1F_23Sm100TmaWarpSpecializedILi4ELi2ELi16ELb1ELb0EEEJNS5_IJNSA_ILi128EEESH_SI_EEENS5_IJNSU_IS1K_SD_EENSU_INSA_ILi16EEESD_EEEEEfSK_fSK_NS1F_6fusion15FusionCallbacksIS1J_NS1Q_17LinearCombinationIffffLNS_15FloatRoundStyleE2EEES1L_S1P_JEEENS4_5SM1004TMEM4LOAD26SM100_TMEM_LOAD_32dp32b16xENS4_13SM90_TMA_LOADENS13_INS14_ILi2ELi4ELi3EEES17_NSU_INS5_IJS18_S1N_EEENS5_IJS1N_SD_EEEEEEENS4_39AutoVectorizingCopyWithAssumedAlignmentILi128EEENS4_14SM90_TMA_STOREES25_S27_S27_EEEvvEEEEvNT_6ParamsE)
	.align		4
        /*000c*/ 	.word	index@(__assertfail)
	.align		4
        /*0010*/ 	.word	0x00000000
	.align		4
        /*0014*/ 	.word	0xfffffffe
	.align		4
        /*0018*/ 	.word	0x00000000
	.align		4
        /*001c*/ 	.word	0xfffffffd
	.align		4
        /*0020*/ 	.word	0x00000000
	.align		4
        /*0024*/ 	.word	0xfffffffc


//--------------------- .nv.constant4             --------------------------
	.section	.nv.constant4,"a",@progbits
	.align	8
	.align		8
.nv.constant4:
        /*0000*/ 	.dword	__assertfail
	.align		8
        /*0008*/ 	.dword	__unnamed_1
	.align		8
        /*0010*/ 	.dword	__unnamed_2
	.align		8
        /*0018*/ 	.dword	_ZN40_INTERNAL_87b6f347_4_k_cu_33379a45_266594cuda3std3__45__cpo5beginE
	.align		8
        /*0020*/ 	.dword	_ZN40_INTERNAL_87b6f347_4_k_cu_33379a45_266594cuda3std3__45__cpo3endE
	.align		8
        /*0028*/ 	.dword	_ZN40_INTERNAL_87b6f347_4_k_cu_33379a45_266594cuda3std3__45__cpo6cbeginE
	.align		8
        /*0030*/ 	.dword	_ZN40_INTERNAL_87b6f347_4_k_cu_33379a45_266594cuda3std3__45__cpo4cendE
	.align		8
        /*0038*/ 	.dword	_ZN40_INTERNAL_87b6f347_4_k_cu_33379a45_266594cuda3std3__442_GLOBAL__N__87b6f347_4_k_cu_33379a45_266596ignoreE
	.align		8
        /*0040*/ 	.dword	_ZN40_INTERNAL_87b6f347_4_k_cu_33379a45_266594cuda3std3__419piecewise_constructE
	.align		8
        /*0048*/ 	.dword	_ZN40_INTERNAL_87b6f347_4_k_cu_33379a45_266594cuda3std3__48in_placeE
	.align		8
        /*0050*/ 	.dword	_ZN40_INTERNAL_87b6f347_4_k_cu_33379a45_266594cuda3std6ranges3__45__cpo4swapE
	.align		8
        /*0058*/ 	.dword	_ZN40_INTERNAL_87b6f347_4_k_cu_33379a45_266594cuda3std6ranges3__45__cpo9iter_moveE
	.align		8
        /*0060*/ 	.dword	_ZN40_INTERNAL_87b6f347_4_k_cu_33379a45_266594cute7productE
	.align		8
        /*0068*/ 	.dword	_ZN40_INTERNAL_87b6f347_4_k_cu_33379a45_266594cute1_E
	.align		8
        /*0070*/ 	.dword	$str$25
	.align		8
        /*0078*/ 	.dword	$str$26
	.align		8
        /*0080*/ 	.dword	$str$27
	.align		8
        /*0088*/ 	.dword	$str$28


//--------------------- .text._ZN7cutlass13device_kernelINS_4gemm6kernel13GemmUniversalIN4cute5tupleIJiiiiEEENS1_10collective13CollectiveMmaINS1_35MainloopSm100TmaUmmaWarpSpecializedILi9ELi2ELi4ENS5_IJNS4_1CILi4EEENSA_ILi2EEENSA_ILi1EEEEEEEENS5_IJNSA_ILi256EEENSA_ILi64EEENSA_ILi32EEEEEEfNS5_IJlSD_lEEEfSK_NS4_8TiledMMAINS4_8MMA_AtomIJNS4_23SM100_MMA_TF32_2x1SM_SSINS_10tfloat32_tESO_fLi256ELi64ELNS4_4UMMA5MajorE0ELSQ_0ELNSP_7ScaleInE0ELSR_0EEEEEENS4_6LayoutINS5_IJSD_SD_SD_EEENS5_IJNSA_ILi0EEESW_SW_EEEEENS5_IJNS4_10UnderscoreESZ_SZ_EEEEENS4_28SM100_TMA_2SM_LOAD_MULTICASTENS4_14ComposedLayoutINS4_7SwizzleILi3ELi4ELi3EEENS4_18smem_ptr_flag_bitsILi32EEENSU_INS5_IJNSA_ILi8EEESI_EEENS5_IJSI_SD_EEEEEEEvNS4_8identityES12_S1C_vS1D_EENS_8epilogue10collective18CollectiveEpilogueINS1F_23Sm100TmaWarpSpecializedILi4ELi2ELi16ELb1ELb0EEEJNS5_IJNSA_ILi128EEESH_SI_EEENS5_IJNSU_IS1K_SD_EENSU_INSA_ILi16EEESD_EEEEEfSK_fSK_NS1F_6fusion15FusionCallbacksIS1J_NS1Q_17LinearCombinationIffffLNS_15FloatRoundStyleE2EEES1L_S1P_JEEENS4_5SM1004TMEM4LOAD26SM100_TMEM_LOAD_32dp32b16xENS4_13SM90_TMA_LOADENS13_INS14_ILi2ELi4ELi3EEES17_NSU_INS5_IJS18_S1N_EEENS5_IJS1N_SD_EEEEEEENS4_39AutoVectorizingCopyWithAssumedAlignmentILi128EEENS4_14SM90_TMA_STOREES25_S27_S27_EEEvvEEEEvNT_6ParamsE --------------------------
	.section	.text._ZN7cutlass13device_kernelINS_4gemm6kernel13GemmUniversalIN4cute5tupleIJiiiiEEENS1_10collective13CollectiveMmaINS1_35MainloopSm100TmaUmmaWarpSpecializedILi9ELi2ELi4ENS5_IJNS4_1CILi4EEENSA_ILi2EEENSA_ILi1EEEEEEEENS5_IJNSA_ILi256EEENSA_ILi64EEENSA_ILi32EEEEEEfNS5_IJlSD_lEEEfSK_NS4_8TiledMMAINS4_8MMA_AtomIJNS4_23SM100_MMA_TF32_2x1SM_SSINS_10tfloat32_tESO_fLi256ELi64ELNS4_4UMMA5MajorE0ELSQ_0ELNSP_7ScaleInE0ELSR_0EEEEEENS4_6LayoutINS5_IJSD_SD_SD_EEENS5_IJNSA_ILi0EEESW_SW_EEEEENS5_IJNS4_10UnderscoreESZ_SZ_EEEEENS4_28SM100_TMA_2SM_LOAD_MULTICASTENS4_14ComposedLayoutINS4_7SwizzleILi3ELi4ELi3EEENS4_18smem_ptr_flag_bitsILi32EEENSU_INS5_IJNSA_ILi8EEESI_EEENS5_IJSI_SD_EEEEEEEvNS4_8identityES12_S1C_vS1D_EENS_8epilogue10collective18CollectiveEpilogueINS1F_23Sm100TmaWarpSpecializedILi4ELi2ELi16ELb1ELb0EEEJNS5_IJNSA_ILi128EEESH_SI_EEENS5_IJNSU_IS1K_SD_EENSU_INSA_ILi16EEESD_EEEEEfSK_fSK_NS1F_6fusion15FusionCallbacksIS1J_NS1Q_17LinearCombinationIffffLNS_15FloatRoundStyleE2EEES1L_S1P_JEEENS4_5SM1004TMEM4LOAD26SM100_TMEM_LOAD_32dp32b16xENS4_13SM90_TMA_LOADENS13_INS14_ILi2ELi4ELi3EEES17_NSU_INS5_IJS18_S1N_EEENS5_IJS1N_SD_EEEEEEENS4_39AutoVectorizingCopyWithAssumedAlignmentILi128EEENS4_14SM90_TMA_STOREES25_S27_S27_EEEvvEEEEvNT_6ParamsE,"ax",@progbits
	.align	128
.text._ZN7cutlass13device_kernelINS_4gemm6kernel13GemmUniversalIN4cute5tupleIJiiiiEEENS1_10collective13CollectiveMmaINS1_35MainloopSm100TmaUmmaWarpSpecializedILi9ELi2ELi4ENS5_IJNS4_1CILi4EEENSA_ILi2EEENSA_ILi1EEEEEEEENS5_IJNSA_ILi256EEENSA_ILi64EEENSA_ILi32EEEEEEfNS5_IJlSD_lEEEfSK_NS4_8TiledMMAINS4_8MMA_AtomIJNS4_23SM100_MMA_TF32_2x1SM_SSINS_10tfloat32_tESO_fLi256ELi64ELNS4_4UMMA5MajorE0ELSQ_0ELNSP_7ScaleInE0ELSR_0EEEEEENS4_6LayoutINS5_IJSD_SD_SD_EEENS5_IJNSA_ILi0EEESW_SW_EEEEENS5_IJNS4_10UnderscoreESZ_SZ_EEEEENS4_28SM100_TMA_2SM_LOAD_MULTICASTENS4_14ComposedLayoutINS4_7SwizzleILi3ELi4ELi3EEENS4_18smem_ptr_flag_bitsILi32EEENSU_INS5_IJNSA_ILi8EEESI_EEENS5_IJSI_SD_EEEEEEEvNS4_8identityES12_S1C_vS1D_EENS_8epilogue10collective18CollectiveEpilogueINS1F_23Sm100TmaWarpSpecializedILi4ELi2ELi16ELb1ELb0EEEJNS5_IJNSA_ILi128EEESH_SI_EEENS5_IJNSU_IS1K_SD_EENSU_INSA_ILi16EEESD_EEEEEfSK_fSK_NS1F_6fusion15FusionCallbacksIS1J_NS1Q_17LinearCombinationIffffLNS_15FloatRoundStyleE2EEES1L_S1P_JEEENS4_5SM1004TMEM4LOAD26SM100_TMEM_LOAD_32dp32b16xENS4_13SM90_TMA_LOADENS13_INS14_ILi2ELi4ELi3EEES17_NSU_INS5_IJS18_S1N_EEENS5_IJS1N_SD_EEEEEEENS4_39AutoVectorizingCopyWithAssumedAlignmentILi128EEENS4_14SM90_TMA_STOREES25_S27_S27_EEEvvEEEEvNT_6ParamsE:
        .type           _ZN7cutlass13device_kernelINS_4gemm6kernel13GemmUniversalIN4cute5tupleIJiiiiEEENS1_10collective13CollectiveMmaINS1_35MainloopSm100TmaUmmaWarpSpecializedILi9ELi2ELi4ENS5_IJNS4_1CILi4EEENSA_ILi2EEENSA_ILi1EEEEEEEENS5_IJNSA_ILi256EEENSA_ILi64EEENSA_ILi32EEEEEEfNS5_IJlSD_lEEEfSK_NS4_8TiledMMAINS4_8MMA_AtomIJNS4_23SM100_MMA_TF32_2x1SM_SSINS_10tfloat32_tESO_fLi256ELi64ELNS4_4UMMA5MajorE0ELSQ_0ELNSP_7ScaleInE0ELSR_0EEEEEENS4_6LayoutINS5_IJSD_SD_SD_EEENS5_IJNSA_ILi0EEESW_SW_EEEEENS5_IJNS4_10UnderscoreESZ_SZ_EEEEENS4_28SM100_TMA_2SM_LOAD_MULTICASTENS4_14ComposedLayoutINS4_7SwizzleILi3ELi4ELi3EEENS4_18smem_ptr_flag_bitsILi32EEENSU_INS5_IJNSA_ILi8EEESI_EEENS5_IJSI_SD_EEEEEEEvNS4_8identityES12_S1C_vS1D_EENS_8epilogue10collective18CollectiveEpilogueINS1F_23Sm100TmaWarpSpecializedILi4ELi2ELi16ELb1ELb0EEEJNS5_IJNSA_ILi128EEESH_SI_EEENS5_IJNSU_IS1K_SD_EENSU_INSA_ILi16EEESD_EEEEEfSK_fSK_NS1F_6fusion15FusionCallbacksIS1J_NS1Q_17LinearCombinationIffffLNS_15FloatRoundStyleE2EEES1L_S1P_JEEENS4_5SM1004TMEM4LOAD26SM100_TMEM_LOAD_32dp32b16xENS4_13SM90_TMA_LOADENS13_INS14_ILi2ELi4ELi3EEES17_NSU_INS5_IJS18_S1N_EEENS5_IJS1N_SD_EEEEEEENS4_39AutoVectorizingCopyWithAssumedAlignmentILi128EEENS4_14SM90_TMA_STOREES25_S27_S27_EEEvvEEEEvNT_6ParamsE,@function
        .size           _ZN7cutlass13device_kernelINS_4gemm6kernel13GemmUniversalIN4cute5tupleIJiiiiEEENS1_10collective13CollectiveMmaINS1_35MainloopSm100TmaUmmaWarpSpecializedILi9ELi2ELi4ENS5_IJNS4_1CILi4EEENSA_ILi2EEENSA_ILi1EEEEEEEENS5_IJNSA_ILi256EEENSA_ILi64EEENSA_ILi32EEEEEEfNS5_IJlSD_lEEEfSK_NS4_8TiledMMAINS4_8MMA_AtomIJNS4_23SM100_MMA_TF32_2x1SM_SSINS_10tfloat32_tESO_fLi256ELi64ELNS4_4UMMA5MajorE0ELSQ_0ELNSP_7ScaleInE0ELSR_0EEEEEENS4_6LayoutINS5_IJSD_SD_SD_EEENS5_IJNSA_ILi0EEESW_SW_EEEEENS5_IJNS4_10UnderscoreESZ_SZ_EEEEENS4_28SM100_TMA_2SM_LOAD_MULTICASTENS4_14ComposedLayoutINS4_7SwizzleILi3ELi4ELi3EEENS4_18smem_ptr_flag_bitsILi32EEENSU_INS5_IJNSA_ILi8EEESI_EEENS5_IJSI_SD_EEEEEEEvNS4_8identityES12_S1C_vS1D_EENS_8epilogue10collective18CollectiveEpilogueINS1F_23Sm100TmaWarpSpecializedILi4ELi2ELi16ELb1ELb0EEEJNS5_IJNSA_ILi128EEESH_SI_EEENS5_IJNSU_IS1K_SD_EENSU_INSA_ILi16EEESD_EEEEEfSK_fSK_NS1F_6fusion15FusionCallbacksIS1J_NS1Q_17LinearCombinationIffffLNS_15FloatRoundStyleE2EEES1L_S1P_JEEENS4_5SM1004TMEM4LOAD26SM100_TMEM_LOAD_32dp32b16xENS4_13SM90_TMA_LOADENS13_INS14_ILi2ELi4ELi3EEES17_NSU_INS5_IJS18_S1N_EEENS5_IJS1N_SD_EEEEEEENS4_39AutoVectorizingCopyWithAssumedAlignmentILi128EEENS4_14SM90_TMA_STOREES25_S27_S27_EEEvvEEEEvNT_6ParamsE,(.L_x_213 - _ZN7cutlass13device_kernelINS_4gemm6kernel13GemmUniversalIN4cute5tupleIJiiiiEEENS1_10collective13CollectiveMmaINS1_35MainloopSm100TmaUmmaWarpSpecializedILi9ELi2ELi4ENS5_IJNS4_1CILi4EEENSA_ILi2EEENSA_ILi1EEEEEEEENS5_IJNSA_ILi256EEENSA_ILi64EEENSA_ILi32EEEEEEfNS5_IJlSD_lEEEfSK_NS4_8TiledMMAINS4_8MMA_AtomIJNS4_23SM100_MMA_TF32_2x1SM_SSINS_10tfloat32_tESO_fLi256ELi64ELNS4_4UMMA5MajorE0ELSQ_0ELNSP_7ScaleInE0ELSR_0EEEEEENS4_6LayoutINS5_IJSD_SD_SD_EEENS5_IJNSA_ILi0EEESW_SW_EEEEENS5_IJNS4_10UnderscoreESZ_SZ_EEEEENS4_28SM100_TMA_2SM_LOAD_MULTICASTENS4_14ComposedLayoutINS4_7SwizzleILi3ELi4ELi3EEENS4_18smem_ptr_flag_bitsILi32EEENSU_INS5_IJNSA_ILi8EEESI_EEENS5_IJSI_SD_EEEEEEEvNS4_8identityES12_S1C_vS1D_EENS_8epilogue10collective18CollectiveEpilogueINS1F_23Sm100TmaWarpSpecializedILi4ELi2ELi16ELb1ELb0EEEJNS5_IJNSA_ILi128EEESH_SI_EEENS5_IJNSU_IS1K_SD_EENSU_INSA_ILi16EEESD_EEEEEfSK_fSK_NS1F_6fusion15FusionCallbacksIS1J_NS1Q_17LinearCombinationIffffLNS_15FloatRoundStyleE2EEES1L_S1P_JEEENS4_5SM1004TMEM4LOAD26SM100_TMEM_LOAD_32dp32b16xENS4_13SM90_TMA_LOADENS13_INS14_ILi2ELi4ELi3EEES17_NSU_INS5_IJS18_S1N_EEENS5_IJS1N_SD_EEEEEEENS4_39AutoVectorizingCopyWithAssumedAlignmentILi128EEENS4_14SM90_TMA_STOREES25_S27_S27_EEEvvEEEEvNT_6ParamsE)
        .other          _ZN7cutlass13device_kernelINS_4gemm6kernel13GemmUniversalIN4cute5tupleIJiiiiEEENS1_10collective13CollectiveMmaINS1_35MainloopSm100TmaUmmaWarpSpecializedILi9ELi2ELi4ENS5_IJNS4_1CILi4EEENSA_ILi2EEENSA_ILi1EEEEEEEENS5_IJNSA_ILi256EEENSA_ILi64EEENSA_ILi32EEEEEEfNS5_IJlSD_lEEEfSK_NS4_8TiledMMAINS4_8MMA_AtomIJNS4_23SM100_MMA_TF32_2x1SM_SSINS_10tfloat32_tESO_fLi256ELi64ELNS4_4UMMA5MajorE0ELSQ_0ELNSP_7ScaleInE0ELSR_0EEEEEENS4_6LayoutINS5_IJSD_SD_SD_EEENS5_IJNSA_ILi0EEESW_SW_EEEEENS5_IJNS4_10UnderscoreESZ_SZ_EEEEENS4_28SM100_TMA_2SM_LOAD_MULTICASTENS4_14ComposedLayoutINS4_7SwizzleILi3ELi4ELi3EEENS4_18smem_ptr_flag_bitsILi32EEENSU_INS5_IJNSA_ILi8EEESI_EEENS5_IJSI_SD_EEEEEEEvNS4_8identityES12_S1C_vS1D_EENS_8epilogue10collective18CollectiveEpilogueINS1F_23Sm100TmaWarpSpecializedILi4ELi2ELi16ELb1ELb0EEEJNS5_IJNSA_ILi128EEESH_SI_EEENS5_IJNSU_IS1K_SD_EENSU_INSA_ILi16EEESD_EEEEEfSK_fSK_NS1F_6fusion15FusionCallbacksIS1J_NS1Q_17LinearCombinationIffffLNS_15FloatRoundStyleE2EEES1L_S1P_JEEENS4_5SM1004TMEM4LOAD26SM100_TMEM_LOAD_32dp32b16xENS4_13SM90_TMA_LOADENS13_INS14_ILi2ELi4ELi3EEES17_NSU_INS5_IJS18_S1N_EEENS5_IJS1N_SD_EEEEEEENS4_39AutoVectorizingCopyWithAssumedAlignmentILi128EEENS4_14SM90_TMA_STOREES25_S27_S27_EEEvvEEEEvNT_6ParamsE,@"STO_CUDA_ENTRY STV_DEFAULT"
_ZN7cutlass13device_kernelINS_4gemm6kernel13GemmUniversalIN4cute5tupleIJiiiiEEENS1_10collective13CollectiveMmaINS1_35MainloopSm100TmaUmmaWarpSpecializedILi9ELi2ELi4ENS5_IJNS4_1CILi4EEENSA_ILi2EEENSA_ILi1EEEEEEEENS5_IJNSA_ILi256EEENSA_ILi64EEENSA_ILi32EEEEEEfNS5_IJlSD_lEEEfSK_NS4_8TiledMMAINS4_8MMA_AtomIJNS4_23SM100_MMA_TF32_2x1SM_SSINS_10tfloat32_tESO_fLi256ELi64ELNS4_4UMMA5MajorE0ELSQ_0ELNSP_7ScaleInE0ELSR_0EEEEEENS4_6LayoutINS5_IJSD_SD_SD_EEENS5_IJNSA_ILi0EEESW_SW_EEEEENS5_IJNS4_10UnderscoreESZ_SZ_EEEEENS4_28SM100_TMA_2SM_LOAD_MULTICASTENS4_14ComposedLayoutINS4_7SwizzleILi3ELi4ELi3EEENS4_18smem_ptr_flag_bitsILi32EEENSU_INS5_IJNSA_ILi8EEESI_EEENS5_IJSI_SD_EEEEEEEvNS4_8identityES12_S1C_vS1D_EENS_8epilogue10collective18CollectiveEpilogueINS1F_23Sm100TmaWarpSpecializedILi4ELi2ELi16ELb1ELb0EEEJNS5_IJNSA_ILi128EEESH_SI_EEENS5_IJNSU_IS1K_SD_EENSU_INSA_ILi16EEESD_EEEEEfSK_fSK_NS1F_6fusion15FusionCallbacksIS1J_NS1Q_17LinearCombinationIffffLNS_15FloatRoundStyleE2EEES1L_S1P_JEEENS4_5SM1004TMEM4LOAD26SM100_TMEM_LOAD_32dp32b16xENS4_13SM90_TMA_LOADENS13_INS14_ILi2ELi4ELi3EEES17_NSU_INS5_IJS18_S1N_EEENS5_IJS1N_SD_EEEEEEENS4_39AutoVectorizingCopyWithAssumedAlignmentILi128EEENS4_14SM90_TMA_STOREES25_S27_S27_EEEvvEEEEvNT_6ParamsE:
[----:B------:R-:W1:Y:S01]  /*0000*/  LDC R1, c[0x0][0x37c] ;  /* 0x0000df00ff017b82 */ /* 0x000e620000000800 */
[----:B------:R-:W2:Y:S01]  /*0010*/  S2R R69, SR_TID.X ;  /* 0x0000000000457919 */ /* 0x000ea20000002100 */
[----:B------:R-:W3:Y:S06]  /*0020*/  LDCU.64 UR8, c[0x0][0x890] ;  /* 0x00011200ff0877ac */ /* 0x000eec0008000a00 */
[----:B------:R-:W4:Y:S01]  /*0030*/  S2UR UR4, SR_CgaCtaId ;  /* 0x00000000000479c3 */ /* 0x000f220000008800 */
[----:B------:R-:W-:Y:S02]  /*0040*/  PRMT R26, RZ, 0x7610, R26 ;  /* 0x00007610ff1a7816 */ /* 0x000fe4000000001a */
[----:B------:R-:W-:-:S02]  /*0050*/  ELECT P0, URZ, PT ;  /* 0x0000000000ff782f */ /* 0x000fc40003800000 */
[----:B---3--:R-:W-:-:S04]  /*0060*/  ISETP.NE.U32.AND P1, PT, RZ, UR8, PT ;  /* 0x00000008ff007c0c */ /* 0x008fc8000bf25070 */
[----:B------:R-:W-:Y:S01]  /*0070*/  ISETP.NE.AND.EX P2, PT, RZ, UR9, PT, P1 ;  /* 0x00000009ff007c0c */ /* 0x000fe2000bf45310 */
[----:B----4-:R-:W-:Y:S02]  /*0080*/  ULOP3.LUT UR46, UR4, 0x1, URZ, 0xc0, !UPT ;  /* 0x00000001042e7892 */ /* 0x010fe4000f8ec0ff */
[----:B------:R-:W-:Y:S01]  /*0090*/  ULOP3.LUT UR45, UR4, 0x1, URZ, 0x3c, !UPT ;  /* 0x00000001042d7892 */ /* 0x000fe2000f8e3cff */
[----:B--2---:R-:W-:-:S05]  /*00a0*/  SHF.R.U32.HI R56, RZ, 0x5, R69 ;  /* 0x00000005ff387819 */ /* 0x004fca0000011645 */
[----:B------:R-:W2:Y:S02]  /*00b0*/  SHFL.IDX PT, R0, R56, RZ, 0x1f ;  /* 0x00001fff38007589 */ /* 0x000ea400000e0000 */
[----:B--2---:R-:W-:Y:S02]  /*00c0*/  R2UR UR21, R0 ;  /* 0x00000000001572ca */ /* 0x004fe400000e0000 */
[----:B-1----:R-:W-:-:S13]  /*00d0*/  @P2 BRA `(.L_x_0) ;  /* 0x0000000000302947 */ /* 0x002fda0003800000 */
[----:B------:R-:W1:Y:S02]  /*00e0*/  LDCU.64 UR4, c[0x0][0x888] ;  /* 0x00011100ff0477ac */ /* 0x000e640008000a00 */
[----:B-1----:R-:W-:-:S04]  /*00f0*/  UISETP.NE.U32.AND UP0, UPT, UR4, URZ, UPT ;  /* 0x000000ff0400728c */ /* 0x002fc8000bf05070 */
[----:B------:R-:W-:-:S09]  /*0100*/  UISETP.NE.AND.EX UP0, UPT, UR5, URZ, UPT, UP0 ;  /* 0x000000ff0500728c */ /* 0x000fd2000bf05300 */
[----:B------:R-:W-:Y:S05]  /*0110*/  BRA.U !UP0, `(.L_x_1) ;  /* 0x0000000108147547 */ /* 0x000fea000b800000 */
[----:B------:R-:W1:Y:S01]  /*0120*/  LDC.64 R2, c[0x0][0x888] ;  /* 0x00022200ff027b82 */ /* 0x000e620000000a00 */
[----:B------:R-:W1:Y:S02]  /*0130*/  LDCU.64 UR4, c[0x0][0x358] ;  /* 0x00006b00ff0477ac */ /* 0x000e640008000a00 */
[----:B-1----:R1:W5:Y:S01]  /*0140*/  LDG.E R27, desc[UR4][R2.64] ;  /* 0x00000004021b7981 */ /* 0x002362000c1e1900 */
[----:B------:R-:W-:Y:S01]  /*0150*/  HFMA2 R26, -RZ, RZ, 0, 5.9604644775390625e-08 ;  /* 0x00000001ff1a7431 */ /* 0x000fe200000001ff */
[----:B------:R-:W-:Y:S05]  /*0160*/  BRA `(.L_x_0) ;  /* 0x00000000000c7947 */ /* 0x000fea0003800000 */
.L_x_1:
[----:B------:R-:W1:Y:S01]  /*0170*/  LDCU UR4, c[0x0][0x880] ;  /* 0x00011000ff0477ac */ /* 0x000e620008000800 */
[----:B------:R-:W-:Y:S01]  /*0180*/  HFMA2 R26, -RZ, RZ, 0, 5.9604644775390625e-08 ;  /* 0x00000001ff1a7431 */ /* 0x000fe200000001ff */
[----:B-1----:R-:W-:-:S07]  /*0190*/  MOV R27, UR4 ;  /* 0x00000004001b7c02 */ /* 0x002fce0008000f00 */
.L_x_0:
[----:B------:R-:W2:Y:S02]  /*01a0*/  LDCU.64 UR4, c[0x0][0x8b0] ;  /* 0x00011600ff0477ac */ /* 0x000ea40008000a00 */
[----:B--2---:R-:W-:-:S04]  /*01b0*/  UISETP.NE.U32.AND UP0, UPT, UR4, URZ, UPT ;  /* 0x000000ff0400728c */ /* 0x004fc8000bf05070 */
[----:B------:R-:W-:-:S09]  /*01c0*/  UISETP.NE.AND.EX UP0, UPT, UR5, URZ, UPT, UP0 ;  /* 0x000000ff0500728c */ /* 0x000fd2000bf05300 */
[----:B------:R-:W-:Y:S05]  /*01d0*/  BRA.U UP0, `(.L_x_2) ;  /* 0x0000000100287547 */ /* 0x000fea000b800000 */
[----:B------:R-:W2:Y:S02]  /*01e0*/  LDCU.64 UR4, c[0x0][0x8a8] ;  /* 0x00011500ff0477ac */ /* 0x000ea40008000a00 */
[----:B--2---:R-:W-:-:S04]  /*01f0*/  UISETP.NE.U32.AND UP0, UPT, UR4, URZ, UPT ;  /* 0x000000ff0400728c */ /* 0x004fc8000bf05070 */
[----:B------:R-:W-:-:S09]  /*0200*/  UISETP.NE.AND.EX UP0, UPT, UR5, URZ, UPT, UP0 ;  /* 0x000000ff0500728c */ /* 0x000fd2000bf05300 */
[----:B------:R-:W-:Y:S05]  /*0210*/  BRA.U !UP0, `(.L_x_3) ;  /* 0x0000000108107547 */ /* 0x000fea000b800000 */
[----:B------:R-:W2:Y:S01]  /*0220*/  LDC.64 R24, c[0x0][0x8a8] ;  /* 0x00022a00ff187b82 */ /* 0x000ea20000000a00 */
[----:B------:R-:W2:Y:S02]  /*0230*/  LDCU.64 UR4, c[0x0][0x358] ;  /* 0x00006b00ff0477ac */ /* 0x000ea40008000a00 */
[----:B--2---:R2:W5:Y:S01]  /*0240*/  LDG.E R24, desc[UR4][R24.64] ;  /* 0x0000000418187981 */ /* 0x004562000c1e1900 */
[----:B------:R-:W-:Y:S05]  /*0250*/  BRA `(.L_x_2) ;  /* 0x0000000000087947 */ /* 0x000fea0003800000 */
.L_x_3:
[----:B------:R-:W2:Y:S02]  /*0260*/  LDCU UR4, c[0x0][0x8a0] ;  /* 0x00011400ff0477ac */ /* 0x000ea40008000800 */
[----:B--2---:R-:W-:Y:S02]  /*0270*/  MOV R24, UR4 ;  /* 0x0000000400187c02 */ /* 0x004fe40008000f00 */
.L_x_2:
[----:B------:R-:W-:Y:S01]  /*0280*/  IMAD.U32 R0, RZ, RZ, UR21 ;  /* 0x00000015ff007e24 */ /* 0x000fe2000f8e00ff */
[----:B------:R-:W-:Y:S04]  /*0290*/  BSSY.RECONVERGENT B0, `(.L_x_4) ;  /* 0x000000c000007945 */ /* 0x000fe80003800200 */
[C---:B------:R-:W-:Y:S02]  /*02a0*/  ISETP.NE.OR P3, PT, R0.reuse, 0x1, !P0 ;  /* 0x000000010000780c */ /* 0x040fe40004765670 */
[----:B------:R-:W-:-:S11]  /*02b0*/  ISETP.NE.OR P2, PT, R0, 0x3, !P0 ;  /* 0x000000030000780c */ /* 0x000fd60004745670 */
[----:B------:R-:W-:Y:S05]  /*02c0*/  @P3 BRA `(.L_x_5) ;  /* 0x0000000000203947 */ /* 0x000fea0003800000 */
[----:B------:R-:W3:Y:S02]  /*02d0*/  LDCU.64 UR4, c[0x0][0x348] ;  /* 0x00006900ff0477ac */ /* 0x000ee40008000a00 */
[----:B---3--:R-:W-:Y:S02]  /*02e0*/  UIADD3 UR6, UP1, UPT, UR4, 0x80, URZ ;  /* 0x0000008004067890 */ /* 0x008fe4000ff3e0ff */
[----:B------:R-:W-:Y:S02]  /*02f0*/  UIADD3 UR4, UP0, UPT, UR4, 0x180, URZ ;  /* 0x0000018004047890 */ /* 0x000fe4000ff1e0ff */
[----:B------:R-:W-:Y:S02]  /*0300*/  UIADD3.X UR7, UPT, UPT, URZ, UR5, URZ, UP1, !UPT ;  /* 0x00000005ff077290 */ /* 0x000fe40008ffe4ff */
[----:B------:R-:W-:-:S07]  /*0310*/  UIADD3.X UR5, UPT, UPT, URZ, UR5, URZ, UP0, !UPT ;  /* 0x00000005ff057290 */ /* 0x000fce00087fe4ff */
[----:B------:R3:W-:Y:S02]  /*0320*/  UTMACCTL.PF [UR6] ;  /* 0x00000000060079b9 */ /* 0x0007e40008040000 */
[----:B------:R3:W-:Y:S02]  /*0330*/  UTMACCTL.PF [UR4] ;  /* 0x00000000040079b9 */ /* 0x0007e40008040000 */
[----:B---3--:R-:W-:Y:S01]  /*0340*/  NOP ;  /* 0x0000000000007918 */ /* 0x008fe20000000000 */
.L_x_5:
[----:B------:R-:W-:Y:S05]  /*0350*/  BSYNC.RECONVERGENT B0 ;  /* 0x0000000000007941 */ /* 0x000fea0003800200 */
.L_x_4:
[----:B------:R-:W-:Y:S04]  /*0360*/  BSSY.RECONVERGENT B0, `(.L_x_6) ;  /* 0x000000a000007945 */ /* 0x000fe80003800200 */
        /* <DEDUP_REMOVED lines=9> */
.L_x_7:
[----:B------:R-:W-:Y:S05]  /*0400*/  BSYNC.RECONVERGENT B0 ;  /* 0x0000000000007941 */ /* 0x000fea0003800200 */
.L_x_6:
[----:B------:R-:W3:Y:S01]  /*0410*/  LDCU.64 UR4, c[0x0][0x888] ;  /* 0x00011100ff0477ac */ /* 0x000ee20008000a00 */
[----:B------:R-:W-:Y:S01]  /*0420*/  ISETP.NE.AND.EX P1, PT, RZ, UR9, PT, P1 ;  /* 0x00000009ff007c0c */ /* 0x000fe2000bf25310 */
[----:B------:R-:W-:Y:S01]  /*0430*/  UPLOP3.LUT UP5, UPT, UPT, UPT, UPT, 0x80, 0x8 ;  /* 0x000000000008789c */ /* 0x000fe20003faf070 */
[----:B---3--:R-:W-:-:S04]  /*0440*/  ISETP.NE.U32.AND P2, PT, RZ, UR4, PT ;  /* 0x00000004ff007c0c */ /* 0x008fc8000bf45070 */
[----:B------:R-:W-:-:S13]  /*0450*/  ISETP.NE.AND.EX P2, PT, RZ, UR5, PT, P2 ;  /* 0x00000005ff007c0c */ /* 0x000fda000bf45320 */
[----:B------:R-:W-:Y:S05]  /*0460*/  @P2 BRA P1, `(.L_x_8) ;  /* 0x0000000000282947 */ /* 0x000fea0000800000 */
[----:B------:R-:W-:Y:S01]  /*0470*/  UISETP.NE.U32.AND UP0, UPT, UR8, URZ, UPT ;  /* 0x000000ff0800728c */ /* 0x000fe2000bf05070 */
[----:B-----5:R-:W-:Y:S01]  /*0480*/  FSETP.NEU.AND P1, PT, R27, RZ, PT ;  /* 0x000000ff1b00720b */ /* 0x020fe20003f2d000 */
[----:B------:R-:W-:Y:S02]  /*0490*/  UISETP.NE.U32.AND UP2, UPT, UR4, URZ, UPT ;  /* 0x000000ff0400728c */ /* 0x000fe4000bf45070 */
[----:B------:R-:W-:Y:S02]  /*04a0*/  UISETP.NE.AND.EX UP1, UPT, UR9, URZ, UPT, UP0 ;  /* 0x000000ff0900728c */ /* 0x000fe4000bf25300 */
[----:B------:R-:W-:-:S04]  /*04b0*/  UISETP.NE.AND.EX UP0, UPT, UR5, URZ, UPT, UP2 ;  /* 0x000000ff0500728c */ /* 0x000fc8000bf05320 */
[----:B------:R-:W-:-:S04]  /*04c0*/  USEL UR4, URZ, 0xffffffff, UP0 ;  /* 0xffffffffff047887 */ /* 0x000fc80008000000 */
[----:B------:R-:W-:Y:S01]  /*04d0*/  VOTEU.ANY UP0, P1 ;  /* 0x0000000000ff7886 */ /* 0x000fe20000800100 */
[----:B------:R-:W-:-:S04]  /*04e0*/  @!UP1 USEL UR4, URZ, 0xffffffff, UP0 ;  /* 0xffffffffff049887 */ /* 0x000fc80008000000 */
[----:B------:R-:W-:-:S04]  /*04f0*/  ULOP3.LUT UR4, UR4, 0x1, URZ, 0xc0, !UPT ;  /* 0x0000000104047892 */ /* 0x000fc8000f8ec0ff */
[----:B------:R-:W-:-:S11]  /*0500*/  UISETP.NE.U32.AND UP5, UPT, UR4, 0x1, UPT ;  /* 0x000000010400788c */ /* 0x000fd6000bfa5070 */
.L_x_8:
[----:B------:R-:W3:Y:S01]  /*0510*/  SHFL.IDX PT, R0, R56, RZ, 0x1f ;  /* 0x00001fff38007589 */ /* 0x000ee200000e0000 */
[----:B------:R-:W-:-:S04]  /*0520*/  UISETP.NE.AND UP0, UPT, UR21, 0x2, UPT ;  /* 0x000000021500788c */ /* 0x000fc8000bf05270 */
[----:B------:R-:W-:Y:S02]  /*0530*/  UISETP.EQ.AND UP1, UPT, UR46, URZ, !UP0 ;  /* 0x000000ff2e00728c */ /* 0x000fe4000c722270 */
[----:B------:R-:W-:-:S04]  /*0540*/  USEL UR49, URZ, 0x1, UP0 ;  /* 0x00000001ff317887 */ /* 0x000fc80008000000 */
[----:B------:R-:W-:Y:S02]  /*0550*/  PLOP3.LUT P3, PT, P0, PT, UP1, 0x80, 0x8 ;  /* 0x000000000008781c */ /* 0x000fe4000076f018 */
[----:B---3--:R-:W-:-:S13]  /*0560*/  ISETP.NE.AND P1, PT, R0, RZ, PT ;  /* 0x000000ff0000720c */ /* 0x008fda0003f25270 */
[----:B------:R-:W-:Y:S05]  /*0570*/  @P1 BRA `(.L_x_9) ;  /* 0x00000000008c1947 */ /* 0x000fea0003800000 */
[----:B------:R-:W-:Y:S01]  /*0580*/  ELECT P1, URZ, PT ;  /* 0x0000000000ff782f */ /* 0x000fe20003820000 */
[----:B------:R-:W-:-:S12]  /*0590*/  BSSY.RECONVERGENT B0, `(.L_x_9) ;  /* 0x0000021000007945 */ /* 0x000fd80003800200 */
[----:B------:R-:W-:Y:S05]  /*05a0*/  @!P1 BRA `(.L_x_10) ;  /* 0x00000000007c9947 */ /* 0x000fea0003800000 */
[----:B------:R-:W3:Y:S01]  /*05b0*/  S2UR UR5, SR_CgaCtaId ;  /* 0x00000000000579c3 */ /* 0x000ee20000008800 */
[----:B------:R-:W-:Y:S01]  /*05c0*/  UMOV UR4, 0x400 ;  /* 0x0000040000047882 */ /* 0x000fe20000000000 */
[----:B------:R-:W-:Y:S01]  /*05d0*/  UMOV UR8, 0x1 ;  /* 0x0000000100087882 */ /* 0x000fe20000000000 */
[----:B------:R-:W-:Y:S01]  /*05e0*/  UMOV UR6, 0x3 ;  /* 0x0000000300067882 */ /* 0x000fe20000000000 */
[----:B------:R-:W-:-:S04]  /*05f0*/  UIADD3 UR8, UPT, UPT, -UR8, 0x100000, URZ ;  /* 0x0010000008087890 */ /* 0x000fc8000fffe1ff */
[----:B------:R-:W-:Y:S02]  /*0600*/  USHF.L.U32 UR9, UR8, 0xb, URZ ;  /* 0x0000000b08097899 */ /* 0x000fe400080006ff */
[----:B------:R-:W-:Y:S02]  /*0610*/  USHF.L.U32 UR8, UR8, 0x1, URZ ;  /* 0x0000000108087899 */ /* 0x000fe400080006ff */
[----:B------:R-:W-:-:S04]  /*0620*/  UIADD3 UR6, UPT, UPT, -UR6, 0x100000, URZ ;  /* 0x0010000006067890 */ /* 0x000fc8000fffe1ff */
[----:B------:R-:W-:Y:S02]  /*0630*/  USHF.L.U32 UR7, UR6, 0xb, URZ ;  /* 0x0000000b06077899 */ /* 0x000fe400080006ff */
[----:B------:R-:W-:Y:S02]  /*0640*/  USHF.L.U32 UR6, UR6, 0x1, URZ ;  /* 0x0000000106067899 */ /* 0x000fe400080006ff */
[----:B---3--:R-:W-:Y:S01]  /*0650*/  ULEA UR4, UR5, UR4, 0x18 ;  /* 0x0000000405047291 */ /* 0x008fe2000f8ec0ff */
[----:B------:R-:W3:Y:S11]  /*0660*/  FENCE.VIEW.ASYNC.S ;  /* 0x00000000000073c6 */ /* 0x000ef60000000000 */
[----:B---3--:R3:W4:Y:S01]  /*0670*/  SYNCS.EXCH.64 URZ, [UR4], UR8 ;  /* 0x0000000804ff75b2 */ /* 0x0087220008000100 */
[----:B------:R3:W1:Y:S01]  /*0680*/  SYNCS.EXCH.64 URZ, [UR4+0x48], UR6 ;  /* 0x0000480604ff75b2 */ /* 0x0006620008000100 */
        /* <DEDUP_REMOVED lines=15> */
[----:B------:R3:W1:Y:S02]  /*0780*/  SYNCS.EXCH.64 URZ, [UR4+0x88], UR6 ;  /* 0x0000880604ff75b2 */ /* 0x0006640008000100 */
[----:B---3--:R-:W-:Y:S01]  /*0790*/  NOP ;  /* 0x0000000000007918 */ /* 0x008fe20000000000 */
.L_x_10:
[----:B------:R-:W-:Y:S05]  /*07a0*/  BSYNC.RECONVERGENT B0 ;  /* 0x0000000000007941 */ /* 0x000fea0003800200 */
.L_x_9:
[----:B------:R-:W3:Y:S01]  /*07b0*/  SHFL.IDX PT, R0, R56, RZ, 0x1f ;  /* 0x00001fff38007589 */ /* 0x000ee200000e0000 */
[----:B------:R-:W-:Y:S01]  /*07c0*/  NOP ;  /* 0x0000000000007918 */ /* 0x000fe20000000000 */
[----:B---3--:R-:W-:-:S13]  /*07d0*/  ISETP.NE.AND P1, PT, R0, 0x1, PT ;  /* 0x000000010000780c */ /* 0x008fda0003f25270 */
[----:B------:R-:W-:Y:S05]  /*07e0*/  @P1 BRA `(.L_x_11) ;  /* 0x0000000000581947 */ /* 0x000fea0003800000 */
        /* <DEDUP_REMOVED lines=9> */
[----:B------:R-:W-:Y:S01]  /*0880*/  USHF.L.U32 UR6, UR6, 0x1, URZ ;  /* 0x0000000106067899 */ /* 0x000fe200080006ff */
[----:B------:R-:W-:Y:S01]  /*0890*/  ELECT P1, URZ, PT ;  /* 0x0000000000ff782f */ /* 0x000fe20003820000 */
[----:B---3--:R-:W-:Y:S01]  /*08a0*/  ULEA UR4, UR5, UR4, 0x18 ;  /* 0x0000000405047291 */ /* 0x008fe2000f8ec0ff */
[----:B------:R-:W3:Y:S11]  /*08b0*/  FENCE.VIEW.ASYNC.S ;  /* 0x00000000000073c6 */ /* 0x000ef60000000000 */
[----:B---3--:R3:W1:Y:S01]  /*08c0*/  SYNCS.EXCH.64 URZ, [UR4+0x90], UR8 ;  /* 0x0000900804ff75b2 */ /* 0x0086620008000100 */
[----:B------:R3:W1:Y:S01]  /*08d0*/  SYNCS.EXCH.64 URZ, [UR4+0xb0], UR6 ;  /* 0x0000b00604ff75b2 */ /* 0x0006620008000100 */
[----:B------:R3:W1:Y:S01]  /*08e0*/  SYNCS.EXCH.64 URZ, [UR4+0x98], UR8 ;  /* 0x0000980804ff75b2 */ /* 0x0006620008000100 */
[----:B------:R3:W1:Y:S01]  /*08f0*/  SYNCS.EXCH.64 URZ, [UR4+0xb8], UR6 ;  /* 0x0000b80604ff75b2 */ /* 0x0006620008000100 */
[----:B------:R3:W1:Y:S01]  /*0900*/  SYNCS.EXCH.64 URZ, [UR4+0xa0], UR8 ;  /* 0x0000a00804ff75b2 */ /* 0x0006620008000100 */
[----:B------:R3:W1:Y:S01]  /*0910*/  SYNCS.EXCH.64 URZ, [UR4+0xc0], UR6 ;  /* 0x0000c00604ff75b2 */ /* 0x0006620008000100 */
[----:B------:R3:W1:Y:S01]  /*0920*/  SYNCS.EXCH.64 URZ, [UR4+0xa8], UR8 ;  /* 0x0000a80804ff75b2 */ /* 0x0006620008000100 */
[----:B------:R3:W1:Y:S01]  /*0930*/  SYNCS.EXCH.64 URZ, [UR4+0xc8], UR6 ;  /* 0x0000c80604ff75b2 */ /* 0x0006620008000100 */
[----:B------:R-:W-:Y:S01]  /*0940*/  NOP ;  /* 0x0000000000007918 */ /* 0x000fe20000000000 */
.L_x_11:
[----:B------:R-:W2:Y:S01]  /*0950*/  SHFL.IDX PT, R0, R56, RZ, 0x1f ;  /* 0x00001fff38007589 */ /* 0x000ea200000e0000 */
[----:B------:R-:W-:Y:S01]  /*0960*/  NOP ;  /* 0x0000000000007918 */ /* 0x000fe20000000000 */
[----:B--2---:R-:W-:-:S13]  /*0970*/  ISETP.NE.AND P1, PT, R0, 0x3, PT ;  /* 0x000000030000780c */ /* 0x004fda0003f25270 */
[----:B------:R-:W-:Y:S05]  /*0980*/  @P1 BRA `(.L_x_12) ;  /* 0x0000000000301947 */ /* 0x000fea0003800000 */
[----:B---3--:R-:W2:Y:S01]  /*0990*/  S2UR UR6, SR_CgaCtaId ;  /* 0x00000000000679c3 */ /* 0x008ea20000008800 */
[----:B------:R-:W-:Y:S01]  /*09a0*/  UMOV UR4, 0x400 ;  /* 0x0000040000047882 */ /* 0x000fe20000000000 */
[----:B------:R-:W-:Y:S01]  /*09b0*/  UMOV UR5, 0x20 ;  /* 0x0000002000057882 */ /* 0x000fe20000000000 */
[----:B------:R-:W-:Y:S01]  /*09c0*/  ELECT P1, URZ, PT ;  /* 0x0000000000ff782f */ /* 0x000fe20003820000 */
[----:B--2---:R-:W-:Y:S02]  /*09d0*/  ULEA UR6, UR6, UR4, 0x18 ;  /* 0x0000000406067291 */ /* 0x004fe4000f8ec0ff */
[----:B------:R-:W-:-:S04]  /*09e0*/  UIADD3 UR4, UPT, UPT, -UR5, 0x100000, URZ ;  /* 0x0010000005047890 */ /* 0x000fc8000fffe1ff */
[----:B------:R-:W-:Y:S02]  /*09f0*/  USHF.L.U32 UR5, UR4, 0xb, URZ ;  /* 0x0000000b04057899 */ /* 0x000fe400080006ff */
[----:B------:R-:W-:Y:S01]  /*0a00*/  USHF.L.U32 UR4, UR4, 0x1, URZ ;  /* 0x0000000104047899 */ /* 0x000fe200080006ff */
[----:B------:R-:W2:Y:S11]  /*0a10*/  FENCE.VIEW.ASYNC.S ;  /* 0x00000000000073c6 */ /* 0x000eb60000000000 */
[----:B--2---:R2:W3:Y:S01]  /*0a20*/  SYNCS.EXCH.64 URZ, [UR6+0xd0], UR4 ;  /* 0x0000d00406ff75b2 */ /* 0x0044e20008000100 */
[----:B------:R2:W1:Y:S01]  /*0a30*/  SYNCS.EXCH.64 URZ, [UR6+0xd8], UR4 ;  /* 0x0000d80406ff75b2 */ /* 0x0004620008000100 */
[----:B------:R-:W-:Y:S01]  /*0a40*/  NOP ;  /* 0x0000000000007918 */ /* 0x000fe20000000000 */
.L_x_12:
[----:B------:R-:W4:Y:S01]  /*0a50*/  SHFL.IDX PT, R0, R56, RZ, 0x1f ;  /* 0x00001fff38007589 */ /* 0x000f2200000e0000 */
[----:B------:R-:W-:Y:S01]  /*0a60*/  NOP ;  /* 0x0000000000007918 */ /* 0x000fe20000000000 */
[----:B----4-:R-:W-:-:S13]  /*0a70*/  ISETP.NE.AND P1, PT, R0, 0x4, PT ;  /* 0x000000040000780c */ /* 0x010fda0003f25270 */
[----:B------:R-:W-:Y:S05]  /*0a80*/  @P1 BRA `(.L_x_13) ;  /* 0x00000000004c1947 */ /* 0x000fea0003800000 */
[----:B--2---:R-:W2:Y:S01]  /*0a90*/  S2UR UR5, SR_CgaCtaId ;  /* 0x00000000000579c3 */ /* 0x004ea20000008800 */
[----:B---3--:R-:W-:Y:S01]  /*0aa0*/  UMOV UR4, 0x720 ;  /* 0x0000072000047882 */ /* 0x008fe20000000000 */
[----:B------:R-:W-:Y:S01]  /*0ab0*/  UMOV UR6, 0x400 ;  /* 0x0000040000067882 */ /* 0x000fe20000000000 */
[----:B------:R-:W-:Y:S01]  /*0ac0*/  USEL UR4, UR4, 0x620, UP5 ;  /* 0x0000062004047887 */ /* 0x000fe2000a800000 */
[----:B------:R-:W-:Y:S01]  /*0ad0*/  UMOV UR8, 0x1 ;  /* 0x0000000100087882 */ /* 0x000fe20000000000 */
[----:B------:R-:W-:Y:S01]  /*0ae0*/  ELECT P1, URZ, PT ;  /* 0x0000000000ff782f */ /* 0x000fe20003820000 */
[----:B------:R-:W-:-:S04]  /*0af0*/  UIADD3 UR8, UPT, UPT, -UR8, 0x100000, URZ ;  /* 0x0010000008087890 */ /* 0x000fc8000fffe1ff */
[----:B------:R-:W-:Y:S02]  /*0b00*/  USHF.L.U32 UR9, UR8, 0xb, URZ ;  /* 0x0000000b08097899 */ /* 0x000fe400080006ff */
[----:B------:R-:W-:Y:S02]  /*0b10*/  USHF.L.U32 UR8, UR8, 0x1, URZ ;  /* 0x0000000108087899 */ /* 0x000fe400080006ff */
[----:B--2---:R-:W-:Y:S02]  /*0b20*/  ULEA UR6, UR5, UR6, 0x18 ;  /* 0x0000000605067291 */ /* 0x004fe4000f8ec0ff */
[----:B------:R-:W-:-:S04]  /*0b30*/  UIADD3 UR4, UPT, UPT, -UR4, 0x100000, URZ ;  /* 0x0010000004047890 */ /* 0x000fc8000fffe1ff */
[----:B------:R-:W-:Y:S02]  /*0b40*/  USHF.L.U32 UR5, UR4, 0xb, URZ ;  /* 0x0000000b04057899 */ /* 0x000fe400080006ff */
[----:B------:R-:W-:Y:S01]  /*0b50*/  USHF.L.U32 UR4, UR4, 0x1, URZ ;  /* 0x0000000104047899 */ /* 0x000fe200080006ff */
[----:B------:R-:W2:Y:S03]  /*0b60*/  FENCE.VIEW.ASYNC.S ;  /* 0x00000000000073c6 */ /* 0x000ea60000000000 */
[----:B--2---:R4:W2:Y:S08]  /*0b70*/  SYNCS.EXCH.64 URZ, [UR6+0xe0], UR8 ;  /* 0x0000e00806ff75b2 */ /* 0x0048b00008000100 */
[----:B------:R4:W3:Y:S01]  /*0b80*/  SYNCS.EXCH.64 URZ, [UR6+0xf0], UR4 ;  /* 0x0000f00406ff75b2 */ /* 0x0008e20008000100 */
[----:B------:R4:W1:Y:S01]  /*0b90*/  SYNCS.EXCH.64 URZ, [UR6+0xe8], UR8 ;  /* 0x0000e80806ff75b2 */ /* 0x0008620008000100 */
[----:B------:R4:W1:Y:S02]  /*0ba0*/  SYNCS.EXCH.64 URZ, [UR6+0xf8], UR4 ;  /* 0x0000f80406ff75b2 */ /* 0x0008640008000100 */
[----:B----4-:R-:W-:Y:S01]  /*0bb0*/  NOP ;  /* 0x0000000000007918 */ /* 0x010fe20000000000 */
.L_x_13:
[----:B------:R-:W4:Y:S01]  /*0bc0*/  SHFL.IDX PT, R0, R56, RZ, 0x1f ;  /* 0x00001fff38007589 */ /* 0x000f2200000e0000 */
[----:B------:R-:W-:Y:S01]  /*0bd0*/  NOP ;  /* 0x0000000000007918 */ /* 0x000fe20000000000 */
[----:B----4-:R-:W-:-:S13]  /*0be0*/  ISETP.NE.AND P1, PT, R0, 0x5, PT ;  /* 0x000000050000780c */ /* 0x010fda0003f25270 */
[----:B------:R-:W-:Y:S05]  /*0bf0*/  @P1 BRA `(.L_x_14) ;  /* 0x0000000000581947 */ /* 0x000fea0003800000 */
[----:B--2---:R-:W2:Y:S01]  /*0c00*/  S2UR UR5, SR_CgaCtaId ;  /* 0x00000000000579c3 */ /* 0x004ea20000008800 */
[----:B---3--:R-:W-:Y:S01]  /*0c10*/  UMOV UR4, 0x400 ;  /* 0x0000040000047882 */ /* 0x008fe20000000000 */
        /* <DEDUP_REMOVED lines=9> */
[----:B--2---:R-:W-:Y:S01]  /*0cb0*/  ULEA UR4, UR5, UR4, 0x18 ;  /* 0x0000000405047291 */ /* 0x004fe2000f8ec0ff */
[----:B------:R-:W2:Y:S11]  /*0cc0*/  FENCE.VIEW.ASYNC.S ;  /* 0x00000000000073c6 */ /* 0x000eb60000000000 */
[----:B--2---:R4:W2:Y:S01]  /*0cd0*/  SYNCS.EXCH.64 URZ, [UR4+0x100], UR6 ;  /* 0x0001000604ff75b2 */ /* 0x0048a20008000100 */
[----:B------:R4:W3:Y:S01]  /*0ce0*/  SYNCS.EXCH.64 URZ, [UR4+0x120], UR8 ;  /* 0x0001200804ff75b2 */ /* 0x0008e20008000100 */
[----:B------:R4:W1:Y:S01]  /*0cf0*/  SYNCS.EXCH.64 URZ, [UR4+0x108], UR6 ;  /* 0x0001080604ff75b2 */ /* 0x0008620008000100 */
[----:B------:R4:W1:Y:S01]  /*0d00*/  SYNCS.EXCH.64 URZ, [UR4+0x128], UR8 ;  /* 0x0001280804ff75b2 */ /* 0x0008620008000100 */
[----:B------:R4:W1:Y:S01]  /*0d10*/  SYNCS.EXCH.64 URZ, [UR4+0x110], UR6 ;  /* 0x0001100604ff75b2 */ /* 0x0008620008000100 */
[----:B------:R4:W1:Y:S01]  /*0d20*/  SYNCS.EXCH.64 URZ, [UR4+0x130], UR8 ;  /* 0x0001300804ff75b2 */ /* 0x0008620008000100 */
[----:B------:R4:W1:Y:S01]  /*0d30*/  SYNCS.EXCH.64 URZ, [UR4+0x118], UR6 ;  /* 0x0001180604ff75b2 */ /* 0x0008620008000100 */
[----:B------:R4:W1:Y:S02]  /*0d40*/  SYNCS.EXCH.64 URZ, [UR4+0x138], UR8 ;  /* 0x0001380804ff75b2 */ /* 0x0008640008000100 */
[----:B----4-:R-:W-:Y:S01]  /*0d50*/  NOP ;  /* 0x0000000000007918 */ /* 0x010fe20000000000 */
.L_x_14:
[----:B------:R-:W4:Y:S01]  /*0d60*/  SHFL.IDX PT, R0, R56, RZ, 0x1f ;  /* 0x00001fff38007589 */ /* 0x000f2200000e0000 */
[----:B------:R-:W-:Y:S01]  /*0d70*/  ISETP.NE.OR P0, PT, RZ, UR21, !P0 ;  /* 0x00000015ff007c0c */ /* 0x000fe2000c705670 */
[----:B------:R-:W-:Y:S01]  /*0d80*/  NOP ;  /* 0x0000000000007918 */ /* 0x000fe20000000000 */
[----:B----4-:R-:W-:-:S13]  /*0d90*/  ISETP.NE.AND P1, PT, R0, 0x3, PT ;  /* 0x000000030000780c */ /* 0x010fda0003f25270 */
[----:B------:R-:W-:Y:S05]  /*0da0*/  @P1 BRA `(.L_x_15) ;  /* 0x0000000000381947 */ /* 0x000fea0003800000 */
[----:B--2---:R-:W2:Y:S01]  /*0db0*/  S2UR UR5, SR_CgaCtaId ;  /* 0x00000000000579c3 */ /* 0x004ea20000008800 */
[----:B---3--:R-:W-:Y:S01]  /*0dc0*/  UMOV UR4, 0x400 ;  /* 0x0000040000047882 */ /* 0x008fe20000000000 */
[----:B------:R-:W-:Y:S01]  /*0dd0*/  UMOV UR6, 0x20 ;  /* 0x0000002000067882 */ /* 0x000fe20000000000 */
[----:B------:R-:W-:Y:S01]  /*0de0*/  ELECT P1, URZ, PT ;  /* 0x0000000000ff782f */ /* 0x000fe20003820000 */
[----:B------:R-:W-:-:S04]  /*0df0*/  UIADD3 UR6, UPT, UPT, -UR6, 0x100000, URZ ;  /* 0x0010000006067890 */ /* 0x000fc8000fffe1ff */
[----:B------:R-:W-:Y:S02]  /*0e00*/  USHF.L.U32 UR7, UR6, 0xb, URZ ;  /* 0x0000000b06077899 */ /* 0x000fe400080006ff */
[----:B------:R-:W-:Y:S02]  /*0e10*/  USHF.L.U32 UR6, UR6, 0x1, URZ ;  /* 0x0000000106067899 */ /* 0x000fe400080006ff */
[----:B--2---:R-:W-:Y:S01]  /*0e20*/  ULEA UR4, UR5, UR4, 0x18 ;  /* 0x0000000405047291 */ /* 0x004fe2000f8ec0ff */
[----:B------:R-:W2:Y:S11]  /*0e30*/  FENCE.VIEW.ASYNC.S ;  /* 0x00000000000073c6 */ /* 0x000eb60000000000 */
[----:B--2---:R4:W2:Y:S01]  /*0e40*/  SYNCS.EXCH.64 URZ, [UR4+0x140], UR6 ;  /* 0x0001400604ff75b2 */ /* 0x0048a20008000100 */
[----:B------:R4:W3:Y:S01]  /*0e50*/  SYNCS.EXCH.64 URZ, [UR4+0x150], UR6 ;  /* 0x0001500604ff75b2 */ /* 0x0008e20008000100 */
[----:B------:R4:W1:Y:S01]  /*0e60*/  SYNCS.EXCH.64 URZ, [UR4+0x148], UR6 ;  /* 0x0001480604ff75b2 */ /* 0x0008620008000100 */
[----:B------:R4:W1:Y:S02]  /*0e70*/  SYNCS.EXCH.64 URZ, [UR4+0x158], UR6 ;  /* 0x0001580604ff75b2 */ /* 0x0008640008000100 */
[----:B----4-:R-:W-:Y:S01]  /*0e80*/  NOP ;  /* 0x0000000000007918 */ /* 0x010fe20000000000 */
.L_x_15:
[----:B---3--:R-:W3:Y:S01]  /*0e90*/  S2UR UR7, SR_CgaCtaId ;  /* 0x00000000000779c3 */ /* 0x008ee20000008800 */
[----:B------:R-:W-:Y:S01]  /*0ea0*/  VOTEU.ALL UP0, P0 ;  /* 0x0000000000ff7886 */ /* 0x000fe20000000000 */
[----:B--2---:R-:W-:Y:S01]  /*0eb0*/  UMOV UR4, 0x20 ;  /* 0x0000002000047882 */ /* 0x004fe20000000000 */
[----:B------:R-:W2:Y:S01]  /*0ec0*/  LDCU UR34, c[0x0][0x36c] ;  /* 0x00006d80ff2277ac */ /* 0x000ea20008000800 */
[----:B------:R-:W-:Y:S01]  /*0ed0*/  NOP ;  /* 0x0000000000007918 */ /* 0x000fe20000000000 */
[----:B------:R-:W-:Y:S01]  /*0ee0*/  LOP3.LUT R0, R69, 0x1f, RZ, 0xc0, !PT ;  /* 0x0000001f45007812 */ /* 0x000fe200078ec0ff */
[----:B------:R-:W-:Y:S01]  /*0ef0*/  @!UP0 UMOV UR6, 0x400 ;  /* 0x0000040000068882 */ /* 0x000fe20000000000 */
[----:B------:R-:W-:-:S04]  /*0f00*/  @!UP0 UIADD3 UR4, UPT, UPT, -UR4, 0x100000, URZ ;  /* 0x0010000004048890 */ /* 0x000fc8000fffe1ff */
[----:B------:R-:W-:Y:S02]  /*0f10*/  @!UP0 USHF.L.U32 UR5, UR4, 0xb, URZ ;  /* 0x0000000b04058899 */ /* 0x000fe400080006ff */
[----:B------:R-:W-:Y:S02]  /*0f20*/  @!UP0 USHF.L.U32 UR4, UR4, 0x1, URZ ;  /* 0x0000000104048899 */ /* 0x000fe400080006ff */
[----:B------:R-:W-:Y:S02]  /*0f30*/  UISETP.NE.AND UP6, UPT, UR21, URZ, UPT ;  /* 0x000000ff1500728c */ /* 0x000fe4000bfc5270 */
[----:B--2---:R-:W-:Y:S02]  /*0f40*/  UISETP.EQ.U32.AND UP1, UPT, UR34, 0x1, UPT ;  /* 0x000000012200788c */ /* 0x004fe4000bf22070 */
[----:B---3--:R-:W-:Y:S01]  /*0f50*/  @!UP0 ULEA UR6, UR7, UR6, 0x18 ;  /* 0x0000000607068291 */ /* 0x008fe2000f8ec0ff */
[----:B------:R-:W-:Y:S01]  /*0f60*/  VOTEU.ALL UP0, P0 ;  /* 0x0000000000ff7886 */ /* 0x000fe20000000000 */
[----:B------:R-:W2:Y:S10]  /*0f70*/  FENCE.VIEW.ASYNC.S ;  /* 0x00000000000073c6 */ /* 0x000eb40000000000 */
[----:B--2---:R2:W3:Y:S01]  /*0f80*/  @!UP0 SYNCS.EXCH.64 URZ, [UR6+0x160], UR4 ;  /* 0x0001600406ff85b2 */ /* 0x0044e20008000100 */
[----:B------:R-:W-:Y:S05]  /*0f90*/  BRA.U !UP1, `(.L_x_16) ;  /* 0x0000000109087547 */ /* 0x000fea000b800000 */
[----:B-1-3--:R-:W-:Y:S01]  /*0fa0*/  UCGABAR_ARV ;  /* 0x00000000000079c7 */ /* 0x00afe20008000000 */
[----:B------:R-:W-:Y:S05]  /*0fb0*/  BRA `(.L_x_17) ;  /* 0x0000000000047947 */ /* 0x000fea0003800000 */
.L_x_16:
[----:B-1-3--:R-:W-:Y:S01]  /*0fc0*/  NOP ;  /* 0x0000000000007918 */ /* 0x00afe20000000000 */
.L_x_17:
[----:B------:R-:W1:Y:S01]  /*0fd0*/  S2UR UR27, SR_CTAID.X ;  /* 0x00000000001b79c3 */ /* 0x000e620000002500 */
[----:B------:R-:W-:-:S05]  /*0fe0*/  CS2R.32 R58, SR_CgaSize ;  /* 0x00000000003a7805 */ /* 0x000fca0000008a00 */
[----:B------:R-:W-:-:S05]  /*0ff0*/  IMAD R58, R58, -0xa0, RZ ;  /* 0xffffff603a3a7824 */ /* 0x000fca00078e02ff */
[----:B--2---:R-:W-:-:S14]  /*1000*/  R2UR UR5, R58 ;  /* 0x000000003a0572ca */ /* 0x004fdc00000e0000 */
[----:B------:R-:W2:Y:S01]  /*1010*/  LDCU UR5, c[0x0][UR5+0x2b0] ;  /* 0x00005600050577ac */ /* 0x000ea20008000800 */
[----:B------:R-:W-:-:S05]  /*1020*/  CS2R.32 R58, SR_CgaSize ;  /* 0x00000000003a7805 */ /* 0x000fca0000008a00 */
[----:B------:R-:W-:-:S05]  /*1030*/  IMAD R58, R58, -0xa0, RZ ;  /* 0xffffff603a3a7824 */ /* 0x000fca00078e02ff */
[----:B------:R-:W-:-:S14]  /*1040*/  R2UR UR4, R58 ;  /* 0x000000003a0472ca */ /* 0x000fdc00000e0000 */
[----:B------:R-:W3:Y:S01]  /*1050*/  LDCU UR4, c[0x0][UR4+0x2b4] ;  /* 0x00005680040477ac */ /* 0x000ee20008000800 */
[----:B------:R-:W4:Y:S01]  /*1060*/  S2UR UR20, SR_CTAID.Y ;  /* 0x00000000001479c3 */ /* 0x000f220000002600 */
[----:B------:R-:W-:-:S05]  /*1070*/  CS2R.32 R58, SR_CgaSize ;  /* 0x00000000003a7805 */ /* 0x000fca0000008a00 */
[----:B------:R-:W-:-:S05]  /*1080*/  IMAD R58, R58, -0xa0, RZ ;  /* 0xffffff603a3a7824 */ /* 0x000fca00078e02ff */
[----:B------:R-:W-:-:S14]  /*1090*/  R2UR UR8, R58 ;  /* 0x000000003a0872ca */ /* 0x000fdc00000e0000 */
[----:B------:R-:W3:Y:S01]  /*10a0*/  LDCU UR8, c[0x0][UR8+0x2a0] ;  /* 0x00005400080877ac */ /* 0x000ee20008000800 */
[----:B------:R-:W-:-:S05]  /*10b0*/  CS2R.32 R58, SR_CgaSize ;  /* 0x00000000003a7805 */ /* 0x000fca0000008a00 */
[----:B------:R-:W-:-:S05]  /*10c0*/  IMAD R58, R58, -0xa0, RZ ;  /* 0xffffff603a3a7824 */ /* 0x000fca00078e02ff */
[----:B------:R-:W-:-:S14]  /*10d0*/  R2UR UR9, R58 ;  /* 0x000000003a0972ca */ /* 0x000fdc00000e0000 */
[----:B------:R-:W3:Y:S01]  /*10e0*/  LDCU UR9, c[0x0][UR9+0x2a4] ;  /* 0x00005480090977ac */ /* 0x000ee20008000800 */
[----:B------:R-:W3:Y:S01]  /*10f0*/  S2UR UR10, SR_CgaCtaId ;  /* 0x00000000000a79c3 */ /* 0x000ee20000008800 */
[----:B------:R-:W3:Y:S01]  /*1100*/  LDCU UR24, c[0x0][0xb24] ;  /* 0x00016480ff1877ac */ /* 0x000ee20008000800 */
[----:B------:R-:W3:Y:S01]  /*1110*/  LDCU UR42, c[0x0][0xb24] ;  /* 0x00016480ff2a77ac */ /* 0x000ee20008000800 */
[----:B-1----:R-:W-:Y:S01]  /*1120*/  I2FP.F32.U32 R3, UR27 ;  /* 0x0000001b00037c45 */ /* 0x002fe20008201000 */
[----:B------:R-:W1:Y:S04]  /*1130*/  LDCU UR29, c[0x0][0xb30] ;  /* 0x00016600ff1d77ac */ /* 0x000e680008000800 */
[----:B--2---:R-:W-:Y:S01]  /*1140*/  FMUL R3, R3, UR5 ;  /* 0x0000000503037c20 */ /* 0x004fe20008400000 */
[----:B------:R-:W-:Y:S01]  /*1150*/  UMOV UR13, 0x11 ;  /* 0x00000011000d7882 */ /* 0x000fe20000000000 */
[----:B------:R-:W-:Y:S01]  /*1160*/  UMOV UR14, 0x5 ;  /* 0x00000005000e7882 */ /* 0x000fe20000000000 */
[----:B----4-:R-:W-:-:S03]  /*1170*/  I2FP.F32.U32 R2, UR20 ;  /* 0x0000001400027c45 */ /* 0x010fc60008201000 */
[----:B------:R-:W2:Y:S02]  /*1180*/  F2I.U32.TRUNC.NTZ R3, R3 ;  /* 0x0000000300037305 */ /* 0x000ea4000020f000 */
[----:B---3--:R-:W-:Y:S01]  /*1190*/  FMUL R2, R2, UR4 ;  /* 0x0000000402027c20 */ /* 0x008fe20008400000 */
[----:B------:R-:W-:Y:S02]  /*11a0*/  ULOP3.LUT UR4, UR10, 0x4, URZ, 0xc0, !UPT ;  /* 0x000000040a047892 */ /* 0x000fe4000f8ec0ff */
[----:B------:R-:W-:-:S03]  /*11b0*/  ULOP3.LUT UR7, UR10, 0x3, URZ, 0xc0, !UPT ;  /* 0x000000030a077892 */ /* 0x000fc6000f8ec0ff */
[----:B------:R-:W3:Y:S01]  /*11c0*/  F2I.U32.TRUNC.NTZ R2, R2 ;  /* 0x0000000200027305 */ /* 0x000ee2000020f000 */
[----:B------:R-:W-:Y:S02]  /*11d0*/  ULOP3.LUT UR4, UR4, 0x1, UR10, 0xf8, !UPT ;  /* 0x0000000104047892 */ /* 0x000fe4000f8ef80a */
[----:B------:R-:W-:Y:S02]  /*11e0*/  UISETP.GT.U32.AND UP1, UPT, UR7, 0xffff, UPT ;  /* 0x0000ffff0700788c */ /* 0x000fe4000bf24070 */
[----:B------:R-:W-:Y:S01]  /*11f0*/  UISETP.GT.U32.AND UP0, UPT, UR4, 0xffff, UPT ;  /* 0x0000ffff0400788c */ /* 0x000fe2000bf04070 */
[----:B--2---:R-:W-:Y:S01]  /*1200*/  R2UR UR5, R3 ;  /* 0x00000000030572ca */ /* 0x004fe200000e0000 */
[----:B------:R-:W-:Y:S01]  /*1210*/  USHF.R.U32.HI UR12, URZ, 0x1, UR10 ;  /* 0x00000001ff0c7899 */ /* 0x000fe2000801160a */
[----:B------:R-:W-:Y:S01]  /*1220*/  PRMT R3, RZ, 0x7610, R3 ;  /* 0x00007610ff037816 */ /* 0x000fe20000000003 */
[----:B------:R-:W-:Y:S02]  /*1230*/  USEL UR25, UR4, 0xffff, !UP0 ;  /* 0x0000ffff04197887 */ /* 0x000fe4000c000000 */
[----:B------:R-:W-:-:S02]  /*1240*/  USHF.R.U32.HI UR11, URZ, 0x2, UR10 ;  /* 0x00000002ff0b7899 */ /* 0x000fc4000801160a */
[----:B------:R-:W-:Y:S01]  /*1250*/  USHF.L.U32 UR31, UR10, 0x9, URZ ;  /* 0x000000090a1f7899 */ /* 0x000fe200080006ff */
[----:B---3--:R-:W-:Y:S01]  /*1260*/  R2UR UR6, R2 ;  /* 0x00000000020672ca */ /* 0x008fe200000e0000 */
[----:B------:R-:W-:Y:S01]  /*1270*/  USHF.L.U32 UR30, UR10, 0x8, URZ ;  /* 0x000000080a1e7899 */ /* 0x000fe200080006ff */
[----:B------:R-:W-:Y:S01]  /*1280*/  PRMT R2, RZ, 0x7610, R2 ;  /* 0x00007610ff027816 */ /* 0x000fe20000000002 */
[----:B------:R-:W-:Y:S02]  /*1290*/  USEL UR26, UR7, 0xffff, !UP1 ;  /* 0x0000ffff071a7887 */ /* 0x000fe4000c800000 */
[----:B------:R-:W-:-:S04]  /*12a0*/  UIADD3 UR5, UPT, UPT, -UR5, URZ, URZ ;  /* 0x000000ff05057290 */ /* 0x000fc8000fffe1ff */
[----:B------:R-:W-:-:S04]  /*12b0*/  UIMAD UR5, UR8, UR5, UR27 ;  /* 0x00000005080572a4 */ /* 0x000fc8000f8e021b */
[----:B------:R-:W-:Y:S02]  /*12c0*/  UIADD3 UR4, UPT, UPT, -UR6, URZ, URZ ;  /* 0x000000ff06047290 */ /* 0x000fe4000fffe1ff */
[----:B------:R-:W-:Y:S02]  /*12d0*/  IMAD.U32 R58, RZ, RZ, UR5 ;  /* 0x00000005ff3a7e24 */ /* 0x000fe4000f8e00ff */
[----:B------:R-:W-:-:S06]  /*12e0*/  UIMAD UR4, UR9, UR4, UR20 ;  /* 0x00000004090472a4 */ /* 0x000fcc000f8e0214 */
[----:B------:R-:W-:Y:S01]  /*12f0*/  IMAD.U32 R57, RZ, RZ, UR4 ;  /* 0x00000004ff397e24 */ /* 0x000fe2000f8e00ff */
[----:B-1----:R-:W-:Y:S06]  /*1300*/  BRA.U UP6, `(.L_x_18) ;  /* 0x00000001066c7547 */ /* 0x002fec000b800000 */
[----:B------:R-:W-:Y:S02]  /*1310*/  R2UR UR15, R57 ;  /* 0x00000000390f72ca */ /* 0x000fe400000e0000 */
[----:B------:R-:W-:-:S11]  /*1320*/  R2UR UR5, R58 ;  /* 0x000000003a0572ca */ /* 0x000fd600000e0000 */
[----:B------:R-:W-:Y:S02]  /*1330*/  UISETP.NE.AND UP0, UPT, UR15, URZ, UPT ;  /* 0x000000ff0f00728c */ /* 0x000fe4000bf05270 */
[----:B------:R-:W-:Y:S02]  /*1340*/  UISETP.NE.AND UP2, UPT, UR15, 0x1, UPT ;  /* 0x000000010f00788c */ /* 0x000fe4000bf45270 */
[----:B------:R-:W-:Y:S02]  /*1350*/  ULOP3.LUT UR4, UR5, 0x2, URZ, 0x3c, !UPT ;  /* 0x0000000205047892 */ /* 0x000fe4000f8e3cff */
[----:B------:R-:W-:Y:S02]  /*1360*/  UISETP.GT.U32.AND UP4, UPT, UR5, 0x1, UP0 ;  /* 0x000000010500788c */ /* 0x000fe40008784070 */
[----:B------:R-:W-:Y:S02]  /*1370*/  UISETP.GT.U32.AND UP3, UPT, UR5, 0x1, UP2 ;  /* 0x000000010500788c */ /* 0x000fe40009764070 */
[----:B------:R-:W-:-:S02]  /*1380*/  UISETP.GT.U32.AND UP1, UPT, UR4, 0x1, UP0 ;  /* 0x000000010400788c */ /* 0x000fc40008724070 */
[----:B------:R-:W-:Y:S02]  /*1390*/  ULOP3.LUT UR10, UR5, 0xfffffffe, URZ, 0xc0, !UPT ;  /* 0xfffffffe050a7892 */ /* 0x000fe4000f8ec0ff */
[----:B------:R-:W-:Y:S02]  /*13a0*/  UISETP.GT.U32.AND UP0, UPT, UR4, 0x1, UP2 ;  /* 0x000000010400788c */ /* 0x000fe40009704070 */
[----:B------:R-:W-:Y:S02]  /*13b0*/  USEL UR6, URZ, 0x1, UP4 ;  /* 0x00000001ff067887 */ /* 0x000fe4000a000000 */
[----:B------:R-:W-:Y:S02]  /*13c0*/  USEL UR5, URZ, 0x10, UP3 ;  /* 0x00000010ff057887 */ /* 0x000fe40009800000 */
[----:B------:R-:W-:Y:S02]  /*13d0*/  USEL UR4, URZ, 0x2, UP4 ;  /* 0x00000002ff047887 */ /* 0x000fe4000a000000 */
[----:B------:R-:W-:-:S02]  /*13e0*/  USEL UR9, URZ, 0x20, UP3 ;  /* 0x00000020ff097887 */ /* 0x000fc40009800000 */
[----:B------:R-:W-:Y:S02]  /*13f0*/  USEL UR8, URZ, 0x4, UP1 ;  /* 0x00000004ff087887 */ /* 0x000fe40008800000 */
[----:B------:R-:W-:Y:S02]  /*1400*/  UIADD3 UR4, UPT, UPT, UR4, UR5, UR6 ;  /* 0x0000000504047290 */ /* 0x000fe4000fffe006 */
[----:B------:R-:W-:Y:S02]  /*1410*/  USEL UR6, URZ, 0x8, UP1 ;  /* 0x00000008ff067887 */ /* 0x000fe40008800000 */
[----:B------:R-:W-:Y:S02]  /*1420*/  USEL UR7, URZ, 0x40, UP0 ;  /* 0x00000040ff077887 */ /* 0x000fe40008000000 */
[----:B------:R-:W-:Y:S02]  /*1430*/  UIADD3 UR5, UPT, UPT, UR8, UR9, UR4 ;  /* 0x0000000908057290 */ /* 0x000fe4000fffe004 */
[----:B------:R-:W-:-:S02]  /*1440*/  ULEA UR4, UR15, UR10, 0x2 ;  /* 0x0000000a0f047291 */ /* 0x000fc4000f8e10ff */
[----:B------:R-:W-:Y:S02]  /*1450*/  USEL UR8, URZ, 0x80, UP0 ;  /* 0x00000080ff087887 */ /* 0x000fe40008000000 */
[----:B------:R-:W-:-:S03]  /*1460*/  UIADD3 UR5, UPT, UPT, UR6, UR7, UR5 ;  /* 0x0000000706057290 */ /* 0x000fc6000fffe005 */
[----:B------:R-:W-:Y:S01]  /*1470*/  UMOV UR6, 0x3 ;  /* 0x0000000300067882 */ /* 0x000fe20000000000 */
[----:B------:R-:W-:Y:S02]  /*1480*/  UIADD3 UR5, UPT, UPT, UR5, UR8, URZ ;  /* 0x0000000805057290 */ /* 0x000fe4000fffe0ff */
[----:B------:R-:W-:-:S04]  /*1490*/  USHF.L.U32 UR4, UR6, UR4, URZ ;  /* 0x0000000406047299 */ /* 0x000fc800080006ff */
[----:B------:R-:W-:Y:S02]  /*14a0*/  IMAD.U32 R3, RZ, RZ, UR5 ;  /* 0x00000005ff037e24 */ /* 0x000fe4000f8e00ff */
[----:B------:R-:W-:-:S07]  /*14b0*/  IMAD.U32 R2, RZ, RZ, UR4 ;  /* 0x00000004ff027e24 */ /* 0x000fce000f8e00ff */
.L_x_18:
[----:B------:R-:W1:Y:S01]  /*14c0*/  S2UR UR36, SR_CTAID.Z ;  /* 0x00000000002479c3 */ /* 0x000e620000002700 */
[----:B------:R-:W-:Y:S02]  /*14d0*/  UISETP.GE.AND UP0, UPT, UR24, 0x1, UPT ;  /* 0x000000011800788c */ /* 0x000fe4000bf06270 */
[----:B------:R-:W-:Y:S02]  /*14e0*/  ULOP3.LUT UR26, UR26, 0xffff, URZ, 0xc0, !UPT ;  /* 0x0000ffff1a1a7892 */ /* 0x000fe4000f8ec0ff */
[----:B------:R-:W-:Y:S02]  /*14f0*/  ULOP3.LUT UR25, UR25, 0xffff, URZ, 0xc0, !UPT ;  /* 0x0000ffff19197892 */ /* 0x000fe4000f8ec0ff */
[----:B------:R-:W-:Y:S02]  /*1500*/  UISETP.NE.AND UP3, UPT, UR21, 0x2, UPT ;  /* 0x000000021500788c */ /* 0x000fe4000bf65270 */
[----:B------:R-:W-:Y:S02]  /*1510*/  ULOP3.LUT UR33, UR12, 0x1, URZ, 0xc0, !UPT ;  /* 0x000000010c217892 */ /* 0x000fe4000f8ec0ff */
[----:B------:R-:W-:-:S02]  /*1520*/  ULOP3.LUT UR32, UR11, 0x1, URZ, 0xc0, !UPT ;  /* 0x000000010b207892 */ /* 0x000fc4000f8ec0ff */
[----:B------:R-:W-:Y:S02]  /*1530*/  ULOP3.LUT UR31, UR31, 0x800, URZ, 0xc0, !UPT ;  /* 0x000008001f1f7892 */ /* 0x000fe4000f8ec0ff */
[----:B------:R-:W-:Y:S02]  /*1540*/  ULOP3.LUT UR30, UR30, 0x200, URZ, 0xc0, !UPT ;  /* 0x000002001e1e7892 */ /* 0x000fe4000f8ec0ff */
[----:B------:R-:W-:Y:S02]  /*1550*/  USHF.L.U32 UR26, UR13, UR26, URZ ;  /* 0x0000001a0d1a7299 */ /* 0x000fe400080006ff */
[----:B------:R-:W-:Y:S01]  /*1560*/  USHF.L.U32 UR25, UR14, UR25, URZ ;  /* 0x000000190e197299 */ /* 0x000fe200080006ff */
[----:B------:R-:W-:Y:S01]  /*1570*/  UMOV UR16, UR27 ;  /* 0x0000001b00107c82 */ /* 0x000fe20008000000 */
[----:B------:R-:W-:Y:S10]  /*1580*/  BRA.U !UP0, `(.L_x_19) ;  /* 0x0000000108d47547 */ /* 0x000ff4000b800000 */
[----:B------:R-:W2:Y:S01]  /*1590*/  LDCU.128 UR12, c[0x0][0xb10] ;  /* 0x00016200ff0c77ac */ /* 0x000ea20008000c00 */
[----:B------:R-:W3:Y:S01]  /*15a0*/  LDCU UR6, c[0x0][0x370] ;  /* 0x00006e00ff0677ac */ /* 0x000ee20008000800 */
[----:B------:R-:W4:Y:S01]  /*15b0*/  LDCU UR5, c[0x0][0x374] ;  /* 0x00006e80ff0577ac */ /* 0x000f220008000800 */
[----:B------:R-:W1:Y:S01]  /*15c0*/  LDCU UR28, c[0x0][0xb0c] ;  /* 0x00016180ff1c77ac */ /* 0x000e620008000800 */
[----:B------:R-:W1:Y:S01]  /*15d0*/  LDCU UR4, c[0x0][0xb20] ;  /* 0x00016400ff0477ac */ /* 0x000e620008000800 */
[----:B------:R-:W1:Y:S01]  /*15e0*/  LDCU.64 UR8, c[0x0][0xb28] ;  /* 0x00016500ff0877ac */ /* 0x000e620008000a00 */
[----:B--2---:R-:W-:Y:S02]  /*15f0*/  UISETP.NE.AND UP0, UPT, UR14, 0x1, UPT ;  /* 0x000000010e00788c */ /* 0x004fe4000bf05270 */
[----:B----4-:R-:W-:Y:S02]  /*1600*/  UIMAD.WIDE.U32 UR10, UR5, UR15, URZ ;  /* 0x0000000f050a72a5 */ /* 0x010fe4000f8e00ff */
[----:B---3--:R-:W-:-:S02]  /*1610*/  UIMAD.WIDE.U32 UR18, UR6, UR12, URZ ;  /* 0x0000000c061272a5 */ /* 0x008fc4000f8e00ff */
[----:B-1----:R-:W-:Y:S02]  /*1620*/  UISETP.NE.AND UP1, UPT, UR28, 0x1, UPT ;  /* 0x000000011c00788c */ /* 0x002fe4000bf25270 */
[----:B------:R-:W-:Y:S01]  /*1630*/  UISETP.NE.AND UP2, UPT, UR24, 0x1, UPT ;  /* 0x000000011800788c */ /* 0x000fe2000bf45270 */
[----:B------:R-:W-:Y:S02]  /*1640*/  UMOV UR10, UR11 ;  /* 0x0000000b000a7c82 */ /* 0x000fe40008000000 */
[----:B------:R-:W-:Y:S01]  /*1650*/  UMOV UR18, UR19 ;  /* 0x0000001300127c82 */ /* 0x000fe20008000000 */
[----:B------:R-:W-:Y:S02]  /*1660*/  @UP0 USHF.R.U32.HI UR5, URZ, UR4, UR10 ;  /* 0x00000004ff050299 */ /* 0x000fe4000801160a */
[----:B------:R-:W-:Y:S02]  /*1670*/  UIMAD.WIDE.U32 UR22, UR20, UR15, URZ ;  /* 0x0000000f141672a5 */ /* 0x000fe4000f8e00ff */
[----:B------:R-:W-:-:S02]  /*1680*/  UIMAD.WIDE.U32 UR10, UR5, UR8, URZ ;  /* 0x00000008050a72a5 */ /* 0x000fc4000f8e00ff */
[----:B------:R-:W-:Y:S02]  /*1690*/  @UP1 USHF.R.U32.HI UR6, URZ, UR13, UR18 ;  /* 0x0000000dff061299 */ /* 0x000fe40008011612 */
[----:B------:R-:W-:Y:S02]  /*16a0*/  UIMAD.WIDE.U32 UR16, UR27, UR12, URZ ;  /* 0x0000000c1b1072a5 */ /* 0x000fe4000f8e00ff */
[----:B------:R-:W-:Y:S01]  /*16b0*/  UIMAD.WIDE.U32 UR18, UR6, UR8, URZ ;  /* 0x00000008061272a5 */ /* 0x000fe2000f8e00ff */
[----:B------:R-:W-:Y:S01]  /*16c0*/  UMOV UR22, UR23 ;  /* 0x0000001700167c82 */ /* 0x000fe20008000000 */
[----:B------:R-:W-:Y:S01]  /*16d0*/  UMOV UR10, UR11 ;  /* 0x0000000b000a7c82 */ /* 0x000fe20008000000 */
[----:B------:R-:W-:Y:S02]  /*16e0*/  USHF.R.U32.HI UR22, URZ, UR4, UR22 ;  /* 0x00000004ff167299 */ /* 0x000fe40008011616 */
[----:B------:R-:W-:Y:S02]  /*16f0*/  @UP2 USHF.R.U32.HI UR5, URZ, UR9, UR10 ;  /* 0x00000009ff052299 */ /* 0x000fe4000801160a */
[----:B------:R-:W-:Y:S01]  /*1700*/  UMOV UR7, UR19 ;  /* 0x0000001300077c82 */ /* 0x000fe20008000000 */
[----:B------:R-:W-:Y:S01]  /*1710*/  UMOV UR16, UR17 ;  /* 0x0000001100107c82 */ /* 0x000fe20008000000 */
[----:B------:R-:W-:-:S02]  /*1720*/  @UP2 USHF.R.U32.HI UR6, URZ, UR9, UR7 ;  /* 0x00000009ff062299 */ /* 0x000fc40008011607 */
[----:B------:R-:W-:Y:S02]  /*1730*/  USHF.R.U32.HI UR16, URZ, UR13, UR16 ;  /* 0x0000000dff107299 */ /* 0x000fe40008011610 */
[----:B------:R-:W-:Y:S02]  /*1740*/  USEL UR4, UR20, UR22, !UP0 ;  /* 0x0000001614047287 */ /* 0x000fe4000c000000 */
[----:B------:R-:W-:Y:S02]  /*1750*/  UIMAD UR7, UR5, UR24, URZ ;  /* 0x00000018050772a4 */ /* 0x000fe4000f8e02ff */
[----:B------:R-:W-:Y:S02]  /*1760*/  USEL UR5, UR27, UR16, !UP1 ;  /* 0x000000101b057287 */ /* 0x000fe4000c800000 */
[----:B------:R-:W-:Y:S02]  /*1770*/  UIMAD UR12, UR6, UR24, URZ ;  /* 0x00000018060c72a4 */ /* 0x000fe4000f8e02ff */
[----:B------:R-:W-:-:S02]  /*1780*/  UISETP.GE.AND UP0, UPT, UR4, UR7, UPT ;  /* 0x000000070400728c */ /* 0x000fc4000bf06270 */
[----:B------:R-:W-:Y:S02]  /*1790*/  UIMAD.WIDE.U32 UR10, UR4, UR8, URZ ;  /* 0x00000008040a72a5 */ /* 0x000fe4000f8e00ff */
[----:B------:R-:W-:Y:S02]  /*17a0*/  UISETP.GE.OR UP0, UPT, UR5, UR12, UP0 ;  /* 0x0000000c0500728c */ /* 0x000fe40008706670 */
[----:B------:R-:W-:Y:S02]  /*17b0*/  UIMAD.WIDE.U32 UR12, UR5, UR8, URZ ;  /* 0x00000008050c72a5 */ /* 0x000fe4000f8e00ff */
[----:B------:R-:W-:Y:S01]  /*17c0*/  UIADD3 UR10, UPT, UPT, -UR4, URZ, URZ ;  /* 0x000000ff040a7290 */ /* 0x000fe2000fffe1ff */
[----:B------:R-:W-:Y:S01]  /*17d0*/  UMOV UR8, UR11 ;  /* 0x0000000b00087c82 */ /* 0x000fe20008000000 */
[----:B------:R-:W-:Y:S02]  /*17e0*/  UIADD3 UR16, UPT, UPT, -UR5, URZ, URZ ;  /* 0x000000ff05107290 */ /* 0x000fe4000fffe1ff */
[----:B------:R-:W-:-:S03]  /*17f0*/  USHF.R.U32.HI UR8, URZ, UR9, UR8 ;  /* 0x00000009ff087299 */ /* 0x000fc60008011608 */
[----:B------:R-:W-:Y:S01]  /*1800*/  @!UP0 UMOV UR7, UR13 ;  /* 0x0000000d00078c82 */ /* 0x000fe20008000000 */
[----:B------:R-:W-:Y:S02]  /*1810*/  UIMAD UR20, UR14, UR10, UR20 ;  /* 0x0000000a0e1472a4 */ /* 0x000fe4000f8e0214 */
[----:B------:R-:W-:Y:S02]  /*1820*/  USEL UR8, UR4, UR8, !UP2 ;  /* 0x0000000804087287 */ /* 0x000fe4000d000000 */
[----:B------:R-:W-:Y:S02]  /*1830*/  @!UP0 USHF.R.U32.HI UR7, URZ, UR9, UR7 ;  /* 0x00000009ff078299 */ /* 0x000fe40008011607 */
[----:B------:R-:W-:Y:S02]  /*1840*/  UIADD3 UR9, UPT, UPT, -UR8, URZ, URZ ;  /* 0x000000ff08097290 */ /* 0x000fe4000fffe1ff */
[----:B------:R-:W-:Y:S02]  /*1850*/  @!UP0 USEL UR7, UR5, UR7, !UP2 ;  /* 0x0000000705078287 */ /* 0x000fe4000d000000 */
[----:B------:R-:W-:-:S02]  /*1860*/  UIMAD UR9, UR24, UR9, UR4 ;  /* 0x00000009180972a4 */ /* 0x000fc4000f8e0204 */
[----:B------:R-:W-:Y:S02]  /*1870*/  @!UP0 UIADD3 UR8, UPT, UPT, UR8, -UR7, URZ ;  /* 0x8000000708088290 */ /* 0x000fe4000fffe0ff */
[----:B------:R-:W-:Y:S02]  /*1880*/  @!UP0 UIMAD UR6, UR9, UR6, UR7 ;  /* 0x00000006090682a4 */ /* 0x000fe4000f8e0207 */
[----:B------:R-:W-:Y:S02]  /*1890*/  @!UP0 UIMAD UR4, UR8, UR24, UR5 ;  /* 0x00000018080482a4 */ /* 0x000fe4000f8e0205 */
[----:B------:R-:W-:Y:S02]  /*18a0*/  UIMAD UR16, UR28, UR16, UR27 ;  /* 0x000000101c1072a4 */ /* 0x000fe4000f8e021b */
[----:B------:R-:W-:Y:S01]  /*18b0*/  UIMAD UR20, UR4, UR14, UR20 ;  /* 0x0000000e041472a4 */ /* 0x000fe2000f8e0214 */
[----:B------:R-:W-:Y:S02]  /*18c0*/  @!UP0 UMOV UR5, UR6 ;  /* 0x0000000600058c82 */ /* 0x000fe40008000000 */
[----:B------:R-:W-:-:S12]  /*18d0*/  UIMAD UR16, UR5, UR28, UR16 ;  /* 0x0000001c051072a4 */ /* 0x000fd8000f8e0210 */
.L_x_19:
[----:B------:R-:W-:-:S09]  /*18e0*/  UISETP.NE.AND UP0, UPT, UR29, 0x1, UPT ;  /* 0x000000011d00788c */ /* 0x000fd2000bf05270 */
[----:B------:R-:W-:Y:S05]  /*18f0*/  BRA.U UP0, `(.L_x_20) ;  /* 0x0000000100447547 */ /* 0x000fea000b800000 */
[----:B------:R-:W2:Y:S01]  /*1900*/  LDCU.128 UR8, c[0x0][0xb10] ;  /* 0x00016200ff0877ac */ /* 0x000ea20008000c00 */
[----:B------:R-:W3:Y:S01]  /*1910*/  LDCU UR12, c[0x0][0xb0c] ;  /* 0x00016180ff0c77ac */ /* 0x000ee20008000800 */
[----:B------:R-:W4:Y:S01]  /*1920*/  LDCU UR13, c[0x0][0xb20] ;  /* 0x00016400ff0d77ac */ /* 0x000f220008000800 */
[----:B--2---:R-:W-:Y:S02]  /*1930*/  UIMAD.WIDE.U32 UR6, UR16, UR8, URZ ;  /* 0x00000008100672a5 */ /* 0x004fe4000f8e00ff */
[----:B------:R-:W-:Y:S02]  /*1940*/  UIMAD.WIDE.U32 UR4, UR20, UR11, URZ ;  /* 0x0000000b140472a5 */ /* 0x000fe4000f8e00ff */
[----:B---3--:R-:W-:Y:S02]  /*1950*/  UISETP.NE.AND UP1, UPT, UR12, 0x1, UPT ;  /* 0x000000010c00788c */ /* 0x008fe4000bf25270 */
[----:B------:R-:W-:Y:S01]  /*1960*/  UISETP.NE.AND UP0, UPT, UR10, 0x1, UPT ;  /* 0x000000010a00788c */ /* 0x000fe2000bf05270 */
[----:B------:R-:W-:-:S02]  /*1970*/  UMOV UR6, UR7 ;  /* 0x0000000700067c82 */ /* 0x000fc40008000000 */
[----:B------:R-:W-:Y:S01]  /*1980*/  UMOV UR4, UR5 ;  /* 0x0000000500047c82 */ /* 0x000fe20008000000 */
[----:B------:R-:W-:Y:S02]  /*1990*/  USHF.R.U32.HI UR6, URZ, UR9, UR6 ;  /* 0x00000009ff067299 */ /* 0x000fe40008011606 */
[----:B----4-:R-:W-:Y:S02]  /*19a0*/  USHF.R.U32.HI UR4, URZ, UR13, UR4 ;  /* 0x0000000dff047299 */ /* 0x010fe40008011604 */
[----:B------:R-:W-:Y:S02]  /*19b0*/  USEL UR5, UR16, UR6, !UP1 ;  /* 0x0000000610057287 */ /* 0x000fe4000c800000 */
[----:B------:R-:W-:-:S04]  /*19c0*/  USEL UR4, UR20, UR4, !UP0 ;  /* 0x0000000414047287 */ /* 0x000fc8000c000000 */
[----:B------:R-:W-:Y:S02]  /*19d0*/  UIADD3 UR6, UPT, UPT, -UR4, UR5, URZ ;  /* 0x0000000504067290 */ /* 0x000fe4000fffe1ff */
[----:B------:R-:W-:Y:S02]  /*19e0*/  UIADD3 UR4, UPT, UPT, UR4, -UR5, URZ ;  /* 0x8000000504047290 */ /* 0x000fe4000fffe0ff */
[----:B------:R-:W-:Y:S02]  /*19f0*/  UIMAD UR20, UR6, UR10, UR20 ;  /* 0x0000000a061472a4 */ /* 0x000fe4000f8e0214 */
[----:B------:R-:W-:-:S12]  /*1a00*/  UIMAD UR16, UR4, UR12, UR16 ;  /* 0x0000000c041072a4 */ /* 0x000fd8000f8e0210 */
.L_x_20:
[----:B------:R-:W-:-:S09]  /*1a10*/  UISETP.EQ.U32.AND UP0, UPT, UR34, 0x1, UPT ;  /* 0x000000012200788c */ /* 0x000fd2000bf02070 */
[----:B------:R-:W-:Y:S05]  /*1a20*/  BRA.U !UP0, `(.L_x_21) ;  /* 0x00000001080c7547 */ /* 0x000fea000b800000 */
[----:B------:R-:W-:Y:S01]  /*1a30*/  UCGABAR_WAIT ;  /* 0x0000000000007dc7 */ /* 0x000fe20008000000 */
[----:B------:R-:W-:Y:S01]  /*1a40*/  CCTL.IVALL ;  /* 0x00000000ff00798f */ /* 0x000fe20002000000 */
[----:B------:R-:W-:Y:S05]  /*1a50*/  BRA `(.L_x_22) ;  /* 0x0000000000047947 */ /* 0x000fea0003800000 */
.L_x_21:
[----:B------:R-:W-:Y:S06]  /*1a60*/  BAR.SYNC.DEFER_BLOCKING 0x0 ;  /* 0x0000000000007b1d */ /* 0x000fec0000010000 */
.L_x_22:
[----:B------:R-:W-:Y:S05]  /*1a70*/  BRA.U UP3, `(.L_x_23) ;  /* 0x0000001503b87547 */ /* 0x000fea000b800000 */
[----:B------:R-:W2:Y:S01]  /*1a80*/  S2UR UR8, SR_CgaCtaId ;  /* 0x00000000000879c3 */ /* 0x000ea20000008800 */
[----:B------:R-:W3:Y:S01]  /*1a90*/  LDCU UR7, c[0x0][0x38c] ;  /* 0x00007180ff0777ac */ /* 0x000ee20008000800 */
[----:B------:R-:W-:Y:S01]  /*1aa0*/  PLOP3.LUT P1, PT, PT, PT, UP5, 0x80, 0x8 ;  /* 0x000000000008781c */ /* 0x000fe20003f2f058 */
[----:B------:R-:W-:Y:S01]  /*1ab0*/  IMAD.MOV.U32 R12, RZ, RZ, 0x1 ;  /* 0x00000001ff0c7424 */ /* 0x000fe200078e00ff */
[----:B------:R-:W-:Y:S01]  /*1ac0*/  ISETP.NE.AND P2, PT, R0, RZ, P3 ;  /* 0x000000ff0000720c */ /* 0x000fe20001f45270 */
[----:B------:R-:W-:Y:S01]  /*1ad0*/  UMOV UR4, 0x400 ;  /* 0x0000040000047882 */ /* 0x000fe20000000000 */
[----:B------:R-:W-:Y:S01]  /*1ae0*/  UISETP.NE.AND UP0, UPT, UR21, URZ, UPT ;  /* 0x000000ff1500728c */ /* 0x000fe2000bf05270 */
[----:B------:R-:W-:Y:S01]  /*1af0*/  PLOP3.LUT P1, PT, P1, PT, PT, 0x8, 0x80 ;  /* 0x000000000080781c */ /* 0x000fe20000f2e170 */
[----:B------:R-:W-:Y:S01]  /*1b00*/  USHF.L.U32 UR6, UR27, 0x5, URZ ;  /* 0x000000051b067899 */ /* 0x000fe200080006ff */
[----:B------:R-:W-:Y:S01]  /*1b10*/  CS2R R10, SRZ ;  /* 0x00000000000a7805 */ /* 0x000fe2000001ff00 */
[----:B------:R-:W-:Y:S01]  /*1b20*/  USEL UR24, UR49, 0x2, UP0 ;  /* 0x0000000231187887 */ /* 0x000fe20008000000 */
[----:B------:R-:W-:Y:S01]  /*1b30*/  IMAD.MOV.U32 R9, RZ, RZ, RZ ;  /* 0x000000ffff097224 */ /* 0x000fe200078e00ff */
[----:B------:R-:W-:Y:S01]  /*1b40*/  USHF.L.U32 UR48, UR27, 0x7, URZ ;  /* 0x000000071b307899 */ /* 0x000fe200080006ff */
[----:B------:R-:W-:Y:S01]  /*1b50*/  IMAD.MOV.U32 R8, RZ, RZ, 0x1 ;  /* 0x00000001ff087424 */ /* 0x000fe200078e00ff */
[----:B------:R-:W4:Y:S02]  /*1b60*/  LDCU UR44, c[0x0][0x370] ;  /* 0x00006e00ff2c77ac */ /* 0x000f240008000800 */
[----:B------:R-:W-:-:S02]  /*1b70*/  ULOP3.LUT UR48, UR48, 0x80, URZ, 0xc0, !UPT ;  /* 0x0000008030307892 */ /* 0x000fc4000f8ec0ff */
[----:B---3--:R-:W-:Y:S02]  /*1b80*/  UIADD3 UR5, UPT, UPT, UR7, 0x1f, URZ ;  /* 0x0000001f07057890 */ /* 0x008fe4000fffe0ff */
[----:B------:R-:W-:Y:S02]  /*1b90*/  UIADD3 UR51, UPT, UPT, UR7, 0x3e, URZ ;  /* 0x0000003e07337890 */ /* 0x000fe4000fffe0ff */
[----:B--2---:R-:W-:Y:S02]  /*1ba0*/  ULEA UR21, UR8, UR4, 0x18 ;  /* 0x0000000408157291 */ /* 0x004fe4000f8ec0ff */
[----:B------:R-:W-:Y:S02]  /*1bb0*/  USHF.R.S32.HI UR4, URZ, 0x1f, UR5 ;  /* 0x0000001fff047899 */ /* 0x000fe40008011405 */
[----:B------:R-:W-:Y:S02]  /*1bc0*/  UIADD3 UR7, UPT, UPT, UR7, -0x1, URZ ;  /* 0xffffffff07077890 */ /* 0x000fe4000fffe0ff */
[----:B------:R-:W-:-:S02]  /*1bd0*/  ULEA.HI UR4, UR4, UR5, URZ, 0x5 ;  /* 0x0000000504047291 */ /* 0x000fc4000f8f28ff */
[----:B------:R-:W-:Y:S02]  /*1be0*/  UISETP.GE.U32.AND UP1, UPT, UR7, -0x3f, UPT ;  /* 0xffffffc10700788c */ /* 0x000fe4000bf26070 */
[----:B------:R-:W-:Y:S02]  /*1bf0*/  USHF.R.S32.HI UR46, URZ, 0x5, UR4 ;  /* 0x00000005ff2e7899 */ /* 0x000fe40008011404 */
[----:B------:R-:W-:Y:S02]  /*1c00*/  ULOP3.LUT UR5, UR6, 0x20, URZ, 0xc0, !UPT ;  /* 0x0000002006057892 */ /* 0x000fe4000f8ec0ff */
[----:B------:R-:W-:Y:S02]  /*1c10*/  UISETP.LT.U32.AND UP0, UPT, UR46, 0x9, UPT ;  /* 0x000000092e00788c */ /* 0x000fe4000bf01070 */
[----:B------:R-:W-:Y:S02]  /*1c20*/  ULEA UR39, UR31, UR21, 0x2 ;  /* 0x000000151f277291 */ /* 0x000fe4000f8e10ff */
[----:B------:R-:W-:-:S02]  /*1c30*/  USEL UR45, UR46, 0x9, UP0 ;  /* 0x000000092e2d7887 */ /* 0x000fc40008000000 */
[----:B------:R-:W-:Y:S02]  /*1c40*/  ULEA UR38, UR30, UR21, 0x2 ;  /* 0x000000151e267291 */ /* 0x000fe4000f8e10ff */
[----:B------:R-:W-:Y:S02]  /*1c50*/  UIADD3 UR4, UPT, UPT, UR45, -0x1, URZ ;  /* 0xffffffff2d047890 */ /* 0x000fe4000fffe0ff */
[----:B------:R-:W-:Y:S01]  /*1c60*/  @UP1 UIADD3 UR4, UPT, UPT, UR45, URZ, URZ ;  /* 0x000000ff2d041290 */ /* 0x000fe2000fffe0ff */
[----:B------:R-:W2:Y:S01]  /*1c70*/  LDCU.64 UR28, c[0x0][0x348] ;  /* 0x00006900ff1c77ac */ /* 0x000ea20008000a00 */
[----:B------:R-:W3:Y:S01]  /*1c80*/  LDCU UR43, c[0x0][0x374] ;  /* 0x00006e80ff2b77ac */ /* 0x000ee20008000800 */
[----:B------:R-:W-:Y:S02]  /*1c90*/  ULEA UR49, UR33, UR5, 0x4 ;  /* 0x0000000521317291 */ /* 0x000fe4000f8e20ff */
[----:B------:R-:W-:Y:S02]  /*1ca0*/  ULEA UR48, UR32, UR48, 0x6 ;  /* 0x0000003020307291 */ /* 0x000fe4000f8e30ff */
[----:B------:R-:W-:-:S02]  /*1cb0*/  UIADD3 UR39, UPT, UPT, UR39, 0x8400, URZ ;  /* 0x0000840027277890 */ /* 0x000fc4000fffe0ff */
[----:B------:R-:W-:Y:S02]  /*1cc0*/  UIADD3 UR38, UPT, UPT, UR38, 0x2c400, URZ ;  /* 0x0002c40026267890 */ /* 0x000fe4000fffe0ff */
[----:B------:R-:W-:Y:S02]  /*1cd0*/  UIADD3 UR50, UPT, UPT, UR46, -UR45, URZ ;  /* 0x8000002d2e327290 */ /* 0x000fe4000fffe0ff */
[----:B------:R-:W-:Y:S02]  /*1ce0*/  UIADD3 UR37, UPT, UPT, UR4, 0x1, URZ ;  /* 0x0000000104257890 */ /* 0x000fe4000fffe0ff */
[----:B------:R-:W-:Y:S01]  /*1cf0*/  UIADD3 UR47, UPT, UPT, -UR4, URZ, URZ ;  /* 0x000000ff042f7290 */ /* 0x000fe2000fffe1ff */
[----:B----4-:R-:W-:-:S11]  /*1d00*/  UMOV UR13, URZ ;  /* 0x000000ff000d7c82 */ /* 0x010fd60008000000 */
.L_x_43:
[----:B------:R-:W4:Y:S02]  /*1d10*/  S2UR UR4, SR_CgaCtaId ;  /* 0x00000000000479c3 */ /* 0x000f240000008800 */
[----:B----4-:R-:W-:-:S09]  /*1d20*/  UISETP.NE.AND UP0, UPT, UR4, URZ, UPT ;  /* 0x000000ff0400728c */ /* 0x010fd2000bf05270 */
[----:B------:R-:W-:Y:S05]  /*1d30*/  BRA.U UP0, `(.L_x_24) ;  /* 0x0000000100287547 */ /* 0x000fea000b800000 */
[----:B------:R-:W-:Y:S02]  /*1d40*/  LEA R0, R9, UR21, 0x3 ;  /* 0x0000001509007c11 */ /* 0x000fe4000f8e18ff */
[----:B------:R-:W-:-:S04]  /*1d50*/  SHF.L.U32 R2, R8, 0x1f, RZ ;  /* 0x0000001f08027819 */ /* 0x000fc800000006ff */
[----:B------:R-:W4:Y:S02]  /*1d60*/  SYNCS.PHASECHK.TRANS64.TRYWAIT P0, [R0+URZ+0x150], R2 ;  /* 0x00015002000075a7 */ /* 0x000f2400080011ff */
[----:B----4-:R-:W-:Y:S05]  /*1d70*/  @!P0 BRA `(.L_x_25) ;  /* 0x0000006c00ac8947 */ /* 0x010fea0003800000 */
.L_x_155:
[----:B------:R-:W-:Y:S01]  /*1d80*/  VIADD R9, R9, 0x1 ;  /* 0x0000000109097836 */ /* 0x000fe20000000000 */
[----:B------:R4:W-:Y:S04]  /*1d90*/  SYNCS.ARRIVE.TRANS64.A1T0 RZ, [R0+URZ+0x140], RZ ;  /* 0x000140ff00ff79a7 */ /* 0x0009e800081000ff */
[----:B------:R-:W-:-:S04]  /*1da0*/  ISETP.NE.AND P0, PT, R9, 0x2, PT ;  /* 0x000000020900780c */ /* 0x000fc80003f05270 */
[----:B------:R-:W-:Y:S02]  /*1db0*/  SEL R9, R9, RZ, P0 ;  /* 0x000000ff09097207 */ /* 0x000fe40000000000 */
[----:B----4-:R-:W-:-:S04]  /*1dc0*/  SEL R0, RZ, 0x1, P0 ;  /* 0x00000001ff007807 */ /* 0x010fc80000000000 */
[----:B------:R-:W-:-:S07]  /*1dd0*/  LOP3.LUT R8, R8, R0, RZ, 0x3c, !PT ;  /* 0x0000000008087212 */ /* 0x000fce00078e3cff */
.L_x_24:
[----:B------:R-:W-:Y:S01]  /*1de0*/  ULEA UR4, UR13, UR21, 0x3 ;  /* 0x000000150d047291 */ /* 0x000fe2000f8e18ff */
[----:B------:R-:W-:Y:S01]  /*1df0*/  SHF.L.U32 R0, R12, 0x1f, RZ ;  /* 0x0000001f0c007819 */ /* 0x000fe200000006ff */
[----:B------:R-:W-:Y:S02]  /*1e00*/  UISETP.GE.U32.AND UP0, UPT, UR51, 0x3f, UPT ;  /* 0x0000003f3300788c */ /* 0x000fe4000bf06070 */
[----:B------:R-:W-:Y:S01]  /*1e10*/  ULEA UR11, UR20, UR49, 0x6 ;  /* 0x00000031140b7291 */ /* 0x000fe2000f8e30ff */
[----:B------:R-:W-:-:S04]  /*1e20*/  UMOV UR6, URZ ;  /* 0x000000ff00067c82 */ /* 0x000fc80008000000 */
[----:B------:R4:W1:Y:S01]  /*1e30*/  SYNCS.PHASECHK.TRANS64.TRYWAIT P0, [UR4+0x48], R0 ;  /* 0x00004800ff0075a7 */ /* 0x0008620008001104 */
[----:B------:R-:W-:-:S04]  /*1e40*/  ULEA.HI UR4, UR16, UR16, URZ, 0x1 ;  /* 0x0000001010047291 */ /* 0x000fc8000f8f08ff */
[----:B------:R-:W-:-:S04]  /*1e50*/  USHF.L.U32 UR4, UR4, 0x7, URZ ;  /* 0x0000000704047899 */ /* 0x000fc800080006ff */
[----:B------:R-:W-:-:S04]  /*1e60*/  ULOP3.LUT UR35, UR4, 0xffffff00, URZ, 0xc0, !UPT ;  /* 0xffffff0004237892 */ /* 0x000fc8000f8ec0ff */
[----:B------:R-:W-:Y:S01]  /*1e70*/  UIADD3 UR35, UPT, UPT, UR48, UR35, URZ ;  /* 0x0000002330237290 */ /* 0x000fe2000fffe0ff */
[----:B------:R-:W-:Y:S11]  /*1e80*/  BRA.U !UP0, `(.L_x_26) ;  /* 0x0000000108d07547 */ /* 0x000ff6000b800000 */
[----:B------:R-:W-:Y:S01]  /*1e90*/  UMOV UR16, UR47 ;  /* 0x0000002f00107c82 */ /* 0x000fe20008000000 */
[----:B------:R-:W-:Y:S01]  /*1ea0*/  UMOV UR4, UR13 ;  /* 0x0000000d00047c82 */ /* 0x000fe20008000000 */
[----:B------:R-:W-:-:S05]  /*1eb0*/  UMOV UR34, URZ ;  /* 0x000000ff00227c82 */ /* 0x000fca0008000000 */
.L_x_32:
[----:B------:R-:W-:Y:S01]  /*1ec0*/  ULEA UR33, UR4, UR21, 0x3 ;  /* 0x0000001504217291 */ /* 0x000fe2000f8e18ff */
[----:B------:R-:W-:Y:S01]  /*1ed0*/  @P3 MOV R2, 0xa000 ;  /* 0x0000a00000023802 */ /* 0x000fe20000000f00 */
[----:B-12---:R-:W-:Y:S10]  /*1ee0*/  @P0 BRA `(.L_x_27) ;  /* 0x00000000000c0947 */ /* 0x006ff40003800000 */
[----:B------:R-:W-:-:S04]  /*1ef0*/  SHF.L.U32 R3, R12, 0x1f, RZ ;  /* 0x0000001f0c037819 */ /* 0x000fc800000006ff */
[----:B------:R-:W1:Y:S02]  /*1f00*/  SYNCS.PHASECHK.TRANS64.TRYWAIT P0, [UR33+0x48], R3 ;  /* 0x00004803ff0075a7 */ /* 0x000e640008001121 */
[----:B-1----:R-:W-:Y:S05]  /*1f10*/  @!P0 BRA `(.L_x_28) ;  /* 0x0000006c00588947 */ /* 0x002fea0003800000 */
.L_x_27:
[----:B------:R1:W-:Y:S01]  /*1f20*/  @P3 SYNCS.ARRIVE.TRANS64 RZ, [UR33], R2 ;  /* 0x00000002ffff39a7 */ /* 0x0003e20008000021 */
[----:B------:R-:W-:Y:S02]  /*1f30*/  ULOP3.LUT UR5, UR24, 0x2, URZ, 0xfc, !UPT ;  /* 0x0000000218057892 */ /* 0x000fe4000f8efcff */
[----:B------:R-:W-:Y:S02]  /*1f40*/  UIADD3 UR16, UPT, UPT, UR16, 0x1, URZ ;  /* 0x0000000110107890 */ /* 0x000fe4000fffe0ff */
[----:B------:R-:W-:Y:S02]  /*1f50*/  UISETP.NE.AND UP0, UPT, UR5, 0x2, UPT ;  /* 0x000000020500788c */ /* 0x000fe4000bf05270 */
[----:B------:R-:W-:-:S07]  /*1f60*/  UISETP.NE.AND UP2, UPT, UR16, 0x1, UPT ;  /* 0x000000011000788c */ /* 0x000fce000bf45270 */
[----:B------:R-:W-:Y:S05]  /*1f70*/  BRA.U UP0, `(.L_x_29) ;  /* 0x0000000100047547 */ /* 0x000fea000b800000 */
[----:B--23--:R-:W-:Y:S05]  /*1f80*/  BPT.TRAP 0x1 ;  /* 0x000000040000795c */ /* 0x00cfea0000300000 */
.L_x_29:
[----:B------:R-:W-:Y:S04]  /*1f90*/  BSSY.RECONVERGENT B0, `(.L_x_30) ;  /* 0x0000003000007945 */ /* 0x000fe80003800200 */
[----:B------:R-:W-:Y:S05]  /*1fa0*/  @!P2 BRA `(.L_x_31) ;  /* 0x000000000004a947 */ /* 0x000fea0003800000 */
[----:B--23--:R-:W-:Y:S05]  /*1fb0*/  BPT.TRAP 0x1 ;  /* 0x000000040000795c */ /* 0x00cfea0000300000 */
.L_x_31:
[----:B--23--:R-:W-:Y:S05]  /*1fc0*/  BSYNC.RECONVERGENT B0 ;  /* 0x0000000000007941 */ /* 0x00cfea0003800200 */
.L_x_30:
[----:B------:R-:W-:Y:S02]  /*1fd0*/  UIADD3 UR5, UPT, UPT, UR4, 0x1, URZ ;  /* 0x0000000104057890 */ /* 0x000fe4000fffe0ff */
[----:B------:R-:W-:Y:S02]  /*1fe0*/  USHF.L.U32 UR4, UR4, 0xc, URZ ;  /* 0x0000000c04047899 */ /* 0x000fe400080006ff */
[----:B------:R-:W-:Y:S02]  /*1ff0*/  UISETP.NE.AND UP0, UPT, UR5, 0x9, UPT ;  /* 0x000000090500788c */ /* 0x000fe4000bf05270 */
[----:B------:R-:W-:Y:S02]  /*2000*/  ULOP3.LUT UR32, UR31, UR4, URZ, 0xfc, !UPT ;  /* 0x000000041f207292 */ /* 0x000fe4000f8efcff */
[----:B------:R-:W-:Y:S02]  /*2010*/  USEL UR6, URZ, 0x1, UP0 ;  /* 0x00000001ff067887 */ /* 0x000fe40008000000 */
[----:B------:R-:W-:-:S02]  /*2020*/  USEL UR13, UR5, URZ, UP0 ;  /* 0x000000ff050d7287 */ /* 0x000fc40008000000 */
[----:B------:R-:W-:Y:S02]  /*2030*/  UIADD3 UR14, UP1, UPT, UR28, 0x80, URZ ;  /* 0x000000801c0e7890 */ /* 0x000fe4000ff3e0ff */
[----:B------:R-:W-:Y:S01]  /*2040*/  ULEA UR5, UR13, UR21, 0x3 ;  /* 0x000000150d057291 */ /* 0x000fe2000f8e18ff */
[----:B------:R-:W-:Y:S01]  /*2050*/  LOP3.LUT R12, R12, UR6, RZ, 0x3c, !PT ;  /* 0x000000060c0c7c12 */ /* 0x000fe2000f8e3cff */
[----:B------:R-:W-:Y:S02]  /*2060*/  ULEA UR32, UR32, UR21, 0x2 ;  /* 0x0000001520207291 */ /* 0x000fe4000f8e10ff */
[----:B------:R-:W-:Y:S01]  /*2070*/  UIADD3 UR6, UP0, UPT, UR28, 0x180, URZ ;  /* 0x000001801c067890 */ /* 0x000fe2000ff1e0ff */
[----:B-1--4-:R-:W-:Y:S01]  /*2080*/  SHF.L.U32 R0, R12, 0x1f, RZ ;  /* 0x0000001f0c007819 */ /* 0x012fe200000006ff */
[----:B------:R-:W-:Y:S02]  /*2090*/  ULEA UR8, UR30, UR4, 0x2 ;  /* 0x000000041e087291 */ /* 0x000fe4000f8e10ff */
[----:B------:R-:W-:Y:S01]  /*20a0*/  ULOP3.LUT UR33, UR33, 0xfefffff8, URZ, 0xc0, !UPT ;  /* 0xfefffff821217892 */ /* 0x000fe2000f8ec0ff */
[----:B------:R1:W2:Y:S01]  /*20b0*/  SYNCS.PHASECHK.TRANS64.TRYWAIT P0, [UR5+0x48], R0 ;  /* 0x00004800ff0075a7 */ /* 0x0002a20008001105 */
[----:B------:R-:W-:-:S02]  /*20c0*/  UIADD3.X UR15, UPT, UPT, URZ, UR29, URZ, UP1, !UPT ;  /* 0x0000001dff0f7290 */ /* 0x000fc40008ffe4ff */
[----:B------:R-:W-:Y:S02]  /*20d0*/  UIADD3 UR32, UPT, UPT, UR32, 0x8400, URZ ;  /* 0x0000840020207890 */ /* 0x000fe4000fffe0ff */
[----:B------:R-:W-:Y:S02]  /*20e0*/  UPRMT UR5, URZ, 0x5410, UR26 ;  /* 0x00005410ff057896 */ /* 0x000fe4000800001a */
[----:B------:R-:W-:Y:S02]  /*20f0*/  UIADD3 UR8, UPT, UPT, UR21, 0x2c400, UR8 ;  /* 0x0002c40015087890 */ /* 0x000fe4000fffe008 */
[----:B------:R-:W-:Y:S02]  /*2100*/  UIADD3.X UR7, UPT, UPT, URZ, UR29, URZ, UP0, !UPT ;  /* 0x0000001dff077290 */ /* 0x000fe400087fe4ff */
[----:B------:R-:W-:Y:S01]  /*2110*/  UPRMT UR4, URZ, 0x5410, UR25 ;  /* 0x00005410ff047896 */ /* 0x000fe20008000019 */
[----:B------:R-:W-:Y:S01]  /*2120*/  UMOV UR18, 0x0 ;  /* 0x0000000000127882 */ /* 0x000fe20000000000 */
[----:B------:R-:W-:Y:S01]  /*2130*/  UMOV UR19, 0x10000000 ;  /* 0x1000000000137882 */ /* 0x000fe20000000000 */
[----:B------:R-:W-:Y:S01]  /*2140*/  UMOV UR10, UR34 ;  /* 0x00000022000a7c82 */ /* 0x000fe20008000000 */
[----:B------:R-:W-:Y:S01]  /*2150*/  UMOV UR12, UR36 ;  /* 0x00000024000c7c82 */ /* 0x000fe20008000000 */
[----:B------:R-:W-:Y:S01]  /*2160*/  UMOV UR9, UR33 ;  /* 0x0000002100097c82 */ /* 0x000fe20008000000 */
[----:B------:R3:W-:Y:S03]  /*2170*/  UTMALDG.3D.MULTICAST.2CTA [UR32], [UR14], UR5, desc[UR18] ;  /* 0x000012200e0073b4 */ /* 0x0007e60008211805 */
[----:B------:R4:W-:Y:S01]  /*2180*/  UTMALDG.3D.MULTICAST.2CTA [UR8], [UR6], UR4, desc[UR18] ;  /* 0x00001208060073b4 */ /* 0x0009e20008211804 */
[----:B---3--:R-:W-:Y:S01]  /*2190*/  UIADD3 UR34, UPT, UPT, UR34, 0x20, URZ ;  /* 0x0000002022227890 */ /* 0x008fe2000fffe0ff */
[----:B----4-:R-:W-:Y:S01]  /*21a0*/  UMOV UR6, UR37 ;  /* 0x0000002500067c82 */ /* 0x010fe20008000000 */
[----:B------:R-:W-:Y:S01]  /*21b0*/  UMOV UR4, UR13 ;  /* 0x0000000d00047c82 */ /* 0x000fe20008000000 */
[----:B-1----:R-:W-:Y:S09]  /*21c0*/  BRA.U UP2, `(.L_x_32) ;  /* 0xfffffffd023c7547 */ /* 0x002ff2000b83ffff */
.L_x_26:
[----:B------:R-:W-:Y:S01]  /*21d0*/  ULEA UR4, UR13, UR21, 0x3 ;  /* 0x000000150d047291 */ /* 0x000fe2000f8e18ff */
[----:B----4-:R-:W-:Y:S01]  /*21e0*/  SHF.L.U32 R0, R12, 0x1f, RZ ;  /* 0x0000001f0c007819 */ /* 0x010fe200000006ff */
[----:B------:R-:W-:Y:S01]  /*21f0*/  @!P1 SYNCS.ARRIVE.TRANS64.A1T0 RZ, [UR21+0xd8], RZ ;  /* 0x0000d8ffffff99a7 */ /* 0x000fe20008100015 */
[----:B------:R-:W-:-:S06]  /*2200*/  UISETP.GT.AND UP0, UPT, UR46, UR45, UPT ;  /* 0x0000002d2e00728c */ /* 0x000fcc000bf04270 */
[----:B-12---:R1:W2:Y:S03]  /*2210*/  SYNCS.PHASECHK.TRANS64.TRYWAIT P0, [UR4+0x48], R0 ;  /* 0x00004800ff0075a7 */ /* 0x0062a60008001104 */
[----:B------:R-:W-:Y:S05]  /*2220*/  BRA.U !UP0, `(.L_x_33) ;  /* 0x0000000108c07547 */ /* 0x000fea000b800000 */
[----:B------:R-:W-:Y:S01]  /*2230*/  UIADD3 UR27, UPT, UPT, UR50, UR6, URZ ;  /* 0x00000006321b7290 */ /* 0x000fe2000fffe0ff */
[----:B------:R-:W-:-:S11]  /*2240*/  UMOV UR4, UR13 ;  /* 0x0000000d00047c82 */ /* 0x000fd60008000000 */
.L_x_39:
[----:B------:R-:W-:Y:S01]  /*2250*/  ULEA UR17, UR4, UR21, 0x3 ;  /* 0x0000001504117291 */ /* 0x000fe2000f8e18ff */
[----:B--2---:R-:W-:Y:S01]  /*2260*/  @P3 MOV R2, 0xa000 ;  /* 0x0000a00000023802 */ /* 0x004fe20000000f00 */
[----:B-12---:R-:W-:Y:S10]  /*2270*/  @P0 BRA `(.L_x_34) ;  /* 0x00000000000c0947 */ /* 0x006ff40003800000 */
[----:B------:R-:W-:-:S04]  /*2280*/  SHF.L.U32 R3, R12, 0x1f, RZ ;  /* 0x0000001f0c037819 */ /* 0x000fc800000006ff */
[----:B------:R-:W2:Y:S02]  /*2290*/  SYNCS.PHASECHK.TRANS64.TRYWAIT P0, [UR17+0x48], R3 ;  /* 0x00004803ff0075a7 */ /* 0x000ea40008001111 */
[----:B--2---:R-:W-:Y:S05]  /*22a0*/  @!P0 BRA `(.L_x_35) ;  /* 0x00000068008c8947 */ /* 0x004fea0003800000 */
.L_x_34:
[----:B------:R2:W-:Y:S01]  /*22b0*/  @P3 SYNCS.ARRIVE.TRANS64 RZ, [UR17], R2 ;  /* 0x00000002ffff39a7 */ /* 0x0005e20008000011 */
[----:B------:R-:W-:-:S04]  /*22c0*/  ULOP3.LUT UR5, UR24, 0x2, URZ, 0xfc, !UPT ;  /* 0x0000000218057892 */ /* 0x000fc8000f8efcff */
[----:B------:R-:W-:-:S09]  /*22d0*/  UISETP.NE.AND UP0, UPT, UR5, 0x2, UPT ;  /* 0x000000020500788c */ /* 0x000fd2000bf05270 */
[----:B------:R-:W-:Y:S05]  /*22e0*/  BRA.U UP0, `(.L_x_36) ;  /* 0x0000000100047547 */ /* 0x000fea000b800000 */
[----:B---3--:R-:W-:Y:S05]  /*22f0*/  BPT.TRAP 0x1 ;  /* 0x000000040000795c */ /* 0x008fea0000300000 */
.L_x_36:
[----:B------:R-:W-:Y:S04]  /*2300*/  BSSY.RECONVERGENT B0, `(.L_x_37) ;  /* 0x0000003000007945 */ /* 0x000fe80003800200 */
[----:B------:R-:W-:Y:S05]  /*2310*/  @!P2 BRA `(.L_x_38) ;  /* 0x000000000004a947 */ /* 0x000fea0003800000 */
[----:B---3--:R-:W-:Y:S05]  /*2320*/  BPT.TRAP 0x1 ;  /* 0x000000040000795c */ /* 0x008fea0000300000 */
.L_x_38:
[----:B---3--:R-:W-:Y:S05]  /*2330*/  BSYNC.RECONVERGENT B0 ;  /* 0x0000000000007941 */ /* 0x008fea0003800200 */
.L_x_37:
[----:B------:R-:W-:Y:S02]  /*2340*/  UIADD3 UR5, UPT, UPT, UR4, 0x1, URZ ;  /* 0x0000000104057890 */ /* 0x000fe4000fffe0ff */
[----:B------:R-:W-:Y:S02]  /*2350*/  UIADD3 UR14, UP1, UPT, UR28, 0x80, URZ ;  /* 0x000000801c0e7890 */ /* 0x000fe4000ff3e0ff */
[----:B------:R-:W-:Y:S02]  /*2360*/  UISETP.NE.AND UP0, UPT, UR5, 0x9, UPT ;  /* 0x000000090500788c */ /* 0x000fe4000bf05270 */
[----:B------:R-:W-:Y:S02]  /*2370*/  ULEA UR16, UR4, UR39, 0xe ;  /* 0x0000002704107291 */ /* 0x000fe4000f8e70ff */
[----:B------:R-:W-:Y:S02]  /*2380*/  USEL UR7, URZ, 0x1, UP0 ;  /* 0x00000001ff077887 */ /* 0x000fe40008000000 */
[----:B------:R-:W-:-:S02]  /*2390*/  USEL UR13, UR5, URZ, UP0 ;  /* 0x000000ff050d7287 */ /* 0x000fc40008000000 */
[----:B------:R-:W-:Y:S02]  /*23a0*/  UIADD3 UR22, UP0, UPT, UR28, 0x180, URZ ;  /* 0x000001801c167890 */ /* 0x000fe4000ff1e0ff */
[----:B------:R-:W-:Y:S01]  /*23b0*/  ULEA UR5, UR13, UR21, 0x3 ;  /* 0x000000150d057291 */ /* 0x000fe2000f8e18ff */
[----:B------:R-:W-:Y:S01]  /*23c0*/  LOP3.LUT R12, R12, UR7, RZ, 0x3c, !PT ;  /* 0x000000070c0c7c12 */ /* 0x000fe2000f8e3cff */
[----:B------:R-:W-:Y:S02]  /*23d0*/  ULEA UR8, UR4, UR38, 0xc ;  /* 0x0000002604087291 */ /* 0x000fe4000f8e60ff */
[----:B------:R-:W-:Y:S01]  /*23e0*/  USHF.L.U32 UR18, UR6, 0x5, URZ ;  /* 0x0000000506127899 */ /* 0x000fe200080006ff */
[----:B-1----:R-:W-:Y:S01]  /*23f0*/  SHF.L.U32 R0, R12, 0x1f, RZ ;  /* 0x0000001f0c007819 */ /* 0x002fe200000006ff */
[----:B------:R-:W-:Y:S02]  /*2400*/  ULOP3.LUT UR17, UR17, 0xfefffff8, URZ, 0xc0, !UPT ;  /* 0xfefffff811117892 */ /* 0x000fe4000f8ec0ff */
[----:B------:R-:W-:Y:S01]  /*2410*/  UPRMT UR4, URZ, 0x5410, UR26 ;  /* 0x00005410ff047896 */ /* 0x000fe2000800001a */
[----:B------:R4:W1:Y:S01]  /*2420*/  SYNCS.PHASECHK.TRANS64.TRYWAIT P0, [UR5+0x48], R0 ;  /* 0x00004800ff0075a7 */ /* 0x0008620008001105 */
[----:B------:R-:W-:-:S02]  /*2430*/  UIADD3.X UR15, UPT, UPT, URZ, UR29, URZ, UP1, !UPT ;  /* 0x0000001dff0f7290 */ /* 0x000fc40008ffe4ff */
[----:B------:R-:W-:Y:S02]  /*2440*/  UPRMT UR5, URZ, 0x5410, UR25 ;  /* 0x00005410ff057896 */ /* 0x000fe40008000019 */
[----:B------:R-:W-:Y:S01]  /*2450*/  UIADD3.X UR23, UPT, UPT, URZ, UR29, URZ, UP0, !UPT ;  /* 0x0000001dff177290 */ /* 0x000fe200087fe4ff */
[----:B------:R-:W-:Y:S01]  /*2460*/  UMOV UR32, 0x0 ;  /* 0x0000000000207882 */ /* 0x000fe20000000000 */
[----:B------:R-:W-:Y:S01]  /*2470*/  UMOV UR33, 0x10000000 ;  /* 0x1000000000217882 */ /* 0x000fe20000000000 */
[----:B------:R-:W-:Y:S01]  /*2480*/  UMOV UR19, UR35 ;  /* 0x0000002300137c82 */ /* 0x000fe20008000000 */
[----:B------:R-:W-:Y:S01]  /*2490*/  UMOV UR20, UR36 ;  /* 0x0000002400147c82 */ /* 0x000fe20008000000 */
[----:B------:R-:W-:Y:S01]  /*24a0*/  UMOV UR12, UR36 ;  /* 0x00000024000c7c82 */ /* 0x000fe20008000000 */
[----:B------:R-:W-:Y:S01]  /*24b0*/  UMOV UR9, UR17 ;  /* 0x0000001100097c82 */ /* 0x000fe20008000000 */
[----:B------:R-:W-:Y:S01]  /*24c0*/  UMOV UR10, UR18 ;  /* 0x00000012000a7c82 */ /* 0x000fe20008000000 */
[----:B------:R3:W-:Y:S01]  /*24d0*/  UTMALDG.3D.MULTICAST.2CTA [UR16], [UR14], UR4, desc[UR32] ;  /* 0x000020100e0073b4 */ /* 0x0007e20008211804 */
[----:B------:R-:W-:-:S04]  /*24e0*/  UIADD3 UR6, UPT, UPT, UR6, 0x1, URZ ;  /* 0x0000000106067890 */ /* 0x000fc8000fffe0ff */
[----:B------:R-:W-:Y:S01]  /*24f0*/  UISETP.NE.AND UP0, UPT, UR6, UR27, UPT ;  /* 0x0000001b0600728c */ /* 0x000fe2000bf05270 */
[----:B------:R4:W-:Y:S01]  /*2500*/  UTMALDG.3D.MULTICAST.2CTA [UR8], [UR22], UR5, desc[UR32] ;  /* 0x00002008160073b4 */ /* 0x0009e20008211805 */
[----:B---3--:R-:W-:-:S07]  /*2510*/  UMOV UR4, UR13 ;  /* 0x0000000d00047c82 */ /* 0x008fce0008000000 */
[----:B----4-:R-:W-:Y:S05]  /*2520*/  BRA.U UP0, `(.L_x_39) ;  /* 0xfffffffd00487547 */ /* 0x010fea000b83ffff */
.L_x_33:
[C---:B------:R-:W-:Y:S01]  /*2530*/  LEA R3, R11.reuse, UR21, 0x3 ;  /* 0x000000150b037c11 */ /* 0x040fe2000f8e18ff */
[----:B------:R-:W-:Y:S01]  /*2540*/  NOP ;  /* 0x0000000000007918 */ /* 0x000fe20000000000 */
[----:B-1----:R-:W-:Y:S02]  /*2550*/  SHF.L.U32 R0, R10, 0x1f, RZ ;  /* 0x0000001f0a007819 */ /* 0x002fe400000006ff */
[----:B------:R-:W-:Y:S02]  /*2560*/  LEA R4, R11, UR21, 0x4 ;  /* 0x000000150b047c11 */ /* 0x000fe4000f8e20ff */
[----:B--2---:R-:W1:Y:S02]  /*2570*/  SYNCS.PHASECHK.TRANS64.TRYWAIT P0, [R3+URZ+0xe0], R0 ;  /* 0x0000e000030075a7 */ /* 0x004e6400080011ff */
[----:B-1----:R-:W-:Y:S05]  /*2580*/  @!P0 BRA `(.L_x_40) ;  /* 0x0000006400ec8947 */ /* 0x002fea0003800000 */
.L_x_158:
[----:B------:R-:W2:Y:S01]  /*2590*/  LDS.128 R4, [R4+0x170] ;  /* 0x0001700004047984 */ /* 0x000ea20000000c00 */
[----:B------:R-:W-:Y:S01]  /*25a0*/  UISETP.GE.AND UP0, UPT, UR42, 0x1, UPT ;  /* 0x000000012a00788c */ /* 0x000fe2000bf06270 */
[----:B------:R-:W-:Y:S01]  /*25b0*/  @!PT LDS RZ, [RZ] ;  /* 0x00000000fffff984 */ /* 0x000fe20000000800 */
[----:B------:R-:W-:Y:S01]  /*25c0*/  @!PT LDS RZ, [RZ] ;  /* 0x00000000fffff984 */ /* 0x000fe20000000800 */
[----:B------:R-:W-:Y:S01]  /*25d0*/  @!PT LDS RZ, [RZ] ;  /* 0x00000000fffff984 */ /* 0x000fe20000000800 */
[----:B------:R-:W-:Y:S01]  /*25e0*/  @!PT LDS RZ, [RZ] ;  /* 0x00000000fffff984 */ /* 0x000fe20000000800 */
[----:B------:R4:W-:Y:S06]  /*25f0*/  MEMBAR.ALL.CTA ;  /* 0x0000000000007992 */ /* 0x0009ec0000008000 */
[----:B----4-:R-:W4:Y:S01]  /*2600*/  FENCE.VIEW.ASYNC.S ;  /* 0x00000000000073c6 */ /* 0x010f220000000000 */
[----:B--2---:R-:W-:-:S13]  /*2610*/  LOP3.LUT P0, RZ, R6, 0x1, RZ, 0xc0, !PT ;  /* 0x0000000106ff7812 */ /* 0x004fda000780c0ff */
[----:B----4-:R-:W-:Y:S01]  /*2620*/  VOTEU.ANY UP1, P0 ;  /* 0x0000000000ff7886 */ /* 0x010fe20000020100 */
[----:B------:R-:W-:-:S13]  /*2630*/  PLOP3.LUT P0, PT, PT, PT, UP1, 0x80, 0x8 ;  /* 0x000000000008781c */ /* 0x000fda0003f0f018 */
[----:B-1----:R-:W-:Y:S02]  /*2640*/  @P0 LOP3.LUT R0, R5, 0xffff, RZ, 0xc0, !PT ;  /* 0x0000ffff05000812 */ /* 0x002fe400078ec0ff */
[----:B------:R-:W-:Y:S02]  /*2650*/  @P0 MOV R2, R4 ;  /* 0x0000000400020202 */ /* 0x000fe40000000f00 */
[----:B------:R-:W-:Y:S01]  /*2660*/  @P0 R2UR UR5, R0 ;  /* 0x00000000000502ca */ /* 0x000fe200000e0000 */
[----:B------:R-:W-:Y:S01]  /*2670*/  VIADD R0, R3, 0xf0 ;  /* 0x000000f003007836 */ /* 0x000fe20000000000 */
[----:B------:R-:W-:Y:S02]  /*2680*/  @P0 SHF.R.U32.HI R4, RZ, 0x10, R5 ;  /* 0x00000010ff040819 */ /* 0x000fe40000011605 */
[----:B------:R-:W-:Y:S02]  /*2690*/  @P0 R2UR UR6, R2 ;  /* 0x00000000020602ca */ /* 0x000fe400000e0000 */
[----:B------:R-:W-:-:S02]  /*26a0*/  PRMT R0, RZ, 0x654, R0 ;  /* 0x00000654ff007816 */ /* 0x000fc40000000000 */
[----:B------:R-:W-:Y:S02]  /*26b0*/  @P0 R2UR UR4, R4 ;  /* 0x00000000040402ca */ /* 0x000fe400000e0000 */
[----:B------:R1:W-:Y:S03]  /*26c0*/  SYNCS.ARRIVE.TRANS64.RED.A1T0 RZ, [R0+URZ], RZ ;  /* 0x000000ff00ff79a7 */ /* 0x0003e600081004ff */
[----:B------:R-:W-:-:S04]  /*26d0*/  @UP1 UMOV UR40, UR5 ;  /* 0x0000000500281c82 */ /* 0x000fc80008000000 */
[----:B------:R-:W-:-:S04]  /*26e0*/  @UP1 UMOV UR41, UR6 ;  /* 0x0000000600291c82 */ /* 0x000fc80008000000 */
[----:B------:R-:W-:Y:S01]  /*26f0*/  @UP1 UMOV UR36, UR4 ;  /* 0x0000000400241c82 */ /* 0x000fe20008000000 */
[----:B------:R-:W-:Y:S05]  /*2700*/  BRA.U !UP0, `(.L_x_41) ;  /* 0x0000000108d47547 */ /* 0x000fea000b800000 */
[----:B------:R-:W3:Y:S01]  /*2710*/  LDCU.128 UR16, c[0x0][0xb10] ;  /* 0x00016200ff1077ac */ /* 0x000ee20008000c00 */
[----:B------:R-:W2:Y:S01]  /*2720*/  LDCU UR12, c[0x0][0xb20] ;  /* 0x00016400ff0c77ac */ /* 0x000ea20008000800 */
[----:B------:R-:W4:Y:S01]  /*2730*/  LDCU UR20, c[0x0][0xb0c] ;  /* 0x00016180ff1477ac */ /* 0x000f220008000800 */
[----:B------:R-:W1:Y:S01]  /*2740*/  LDCU.64 UR8, c[0x0][0xb28] ;  /* 0x00016500ff0877ac */ /* 0x000e620008000a00 */
[----:B------:R-:W-:Y:S02]  /*2750*/  UISETP.NE.AND UP3, UPT, UR42, 0x1, UPT ;  /* 0x000000012a00788c */ /* 0x000fe4000bf65270 */
[----:B---3--:R-:W-:Y:S02]  /*2760*/  UIMAD.WIDE.U32 UR6, UR43, UR19, URZ ;  /* 0x000000132b0672a5 */ /* 0x008fe4000f8e00ff */
[----:B------:R-:W-:Y:S02]  /*2770*/  UIMAD.WIDE.U32 UR4, UR44, UR16, URZ ;  /* 0x000000102c0472a5 */ /* 0x000fe4000f8e00ff */
[----:B------:R-:W-:-:S02]  /*2780*/  UISETP.NE.AND UP0, UPT, UR18, 0x1, UPT ;  /* 0x000000011200788c */ /* 0x000fc4000bf05270 */
[----:B------:R-:W-:Y:S01]  /*2790*/  UIMAD.WIDE.U32 UR22, UR40, UR19, URZ ;  /* 0x00000013281672a5 */ /* 0x000fe2000f8e00ff */
[----:B------:R-:W-:Y:S02]  /*27a0*/  UMOV UR6, UR7 ;  /* 0x0000000700067c82 */ /* 0x000fe40008000000 */
[----:B------:R-:W-:Y:S01]  /*27b0*/  UMOV UR4, UR5 ;  /* 0x0000000500047c82 */ /* 0x000fe20008000000 */
[----:B--2---:R-:W-:Y:S02]  /*27c0*/  USHF.R.U32.HI UR6, URZ, UR12, UR6 ;  /* 0x0000000cff067299 */ /* 0x004fe40008011606 */
[----:B----4-:R-:W-:Y:S02]  /*27d0*/  UISETP.NE.AND UP2, UPT, UR20, 0x1, UPT ;  /* 0x000000011400788c */ /* 0x010fe4000bf45270 */
[----:B------:R-:W-:Y:S02]  /*27e0*/  USHF.R.U32.HI UR4, URZ, UR17, UR4 ;  /* 0x00000011ff047299 */ /* 0x000fe40008011604 */
[----:B------:R-:W-:-:S02]  /*27f0*/  USEL UR5, UR43, UR6, !UP0 ;  /* 0x000000062b057287 */ /* 0x000fc4000c000000 */
[----:B------:R-:W-:Y:S02]  /*2800*/  USEL UR6, UR44, UR4, !UP2 ;  /* 0x000000042c067287 */ /* 0x000fe4000d000000 */
[----:B-1----:R-:W-:Y:S01]  /*2810*/  UIMAD.WIDE.U32 UR10, UR5, UR8, URZ ;  /* 0x00000008050a72a5 */ /* 0x002fe2000f8e00ff */
[----:B------:R-:W-:Y:S01]  /*2820*/  UMOV UR4, UR23 ;  /* 0x0000001700047c82 */ /* 0x000fe20008000000 */
[----:B------:R-:W-:Y:S02]  /*2830*/  UIMAD.WIDE.U32 UR14, UR41, UR16, URZ ;  /* 0x00000010290e72a5 */ /* 0x000fe4000f8e00ff */
[----:B------:R-:W-:-:S03]  /*2840*/  UIMAD.WIDE.U32 UR22, UR6, UR8, URZ ;  /* 0x00000008061672a5 */ /* 0x000fc6000f8e00ff */
[----:B------:R-:W-:Y:S01]  /*2850*/  UMOV UR10, UR11 ;  /* 0x0000000b000a7c82 */ /* 0x000fe20008000000 */
[----:B------:R-:W-:Y:S02]  /*2860*/  USHF.R.U32.HI UR4, URZ, UR12, UR4 ;  /* 0x0000000cff047299 */ /* 0x000fe40008011604 */
[----:B------:R-:W-:Y:S01]  /*2870*/  @UP3 USHF.R.U32.HI UR5, URZ, UR9, UR10 ;  /* 0x00000009ff053299 */ /* 0x000fe2000801160a */
[----:B------:R-:W-:Y:S01]  /*2880*/  UMOV UR14, UR15 ;  /* 0x0000000f000e7c82 */ /* 0x000fe20008000000 */
[----:B------:R-:W-:Y:S01]  /*2890*/  UMOV UR22, UR23 ;  /* 0x0000001700167c82 */ /* 0x000fe20008000000 */
[----:B------:R-:W-:Y:S02]  /*28a0*/  USHF.R.U32.HI UR17, URZ, UR17, UR14 ;  /* 0x00000011ff117299 */ /* 0x000fe4000801160e */
[----:B------:R-:W-:Y:S02]  /*28b0*/  USEL UR4, UR40, UR4, !UP0 ;  /* 0x0000000428047287 */ /* 0x000fe4000c000000 */
[----:B------:R-:W-:-:S02]  /*28c0*/  @UP3 USHF.R.U32.HI UR6, URZ, UR9, UR22 ;  /* 0x00000009ff063299 */ /* 0x000fc40008011616 */
[----:B------:R-:W-:Y:S02]  /*28d0*/  UIMAD UR7, UR42, UR5, URZ ;  /* 0x000000052a0772a4 */ /* 0x000fe4000f8e02ff */
[----:B------:R-:W-:Y:S02]  /*28e0*/  USEL UR5, UR41, UR17, !UP2 ;  /* 0x0000001129057287 */ /* 0x000fe4000d000000 */
[----:B------:R-:W-:Y:S02]  /*28f0*/  UIMAD UR10, UR42, UR6, URZ ;  /* 0x000000062a0a72a4 */ /* 0x000fe4000f8e02ff */
[----:B------:R-:W-:Y:S02]  /*2900*/  UISETP.GE.AND UP0, UPT, UR4, UR7, UPT ;  /* 0x000000070400728c */ /* 0x000fe4000bf06270 */
[----:B------:R-:W-:Y:S02]  /*2910*/  UIMAD.WIDE.U32 UR14, UR4, UR8, URZ ;  /* 0x00000008040e72a5 */ /* 0x000fe4000f8e00ff */
[----:B------:R-:W-:-:S02]  /*2920*/  UISETP.GE.OR UP0, UPT, UR5, UR10, UP0 ;  /* 0x0000000a0500728c */ /* 0x000fc40008706670 */
        /* <DEDUP_REMOVED lines=19> */
.L_x_41:
[----:B------:R-:W2:Y:S02]  /*2a60*/  LDCU UR4, c[0x0][0xb30] ;  /* 0x00016600ff0477ac */ /* 0x000ea40008000800 */
[----:B--2---:R-:W-:-:S09]  /*2a70*/  UISETP.NE.AND UP0, UPT, UR4, 0x1, UPT ;  /* 0x000000010400788c */ /* 0x004fd2000bf05270 */
[----:B------:R-:W-:Y:S05]  /*2a80*/  BRA.U UP0, `(.L_x_42) ;  /* 0x0000000100447547 */ /* 0x000fea000b800000 */
[----:B------:R-:W2:Y:S01]  /*2a90*/  LDCU.128 UR8, c[0x0][0xb10] ;  /* 0x00016200ff0877ac */ /* 0x000ea20008000c00 */
[----:B------:R-:W4:Y:S01]  /*2aa0*/  LDCU UR12, c[0x0][0xb0c] ;  /* 0x00016180ff0c77ac */ /* 0x000f220008000800 */
[----:B------:R-:W1:Y:S01]  /*2ab0*/  LDCU UR14, c[0x0][0xb20] ;  /* 0x00016400ff0e77ac */ /* 0x000e620008000800 */
[----:B--2---:R-:W-:Y:S02]  /*2ac0*/  UIMAD.WIDE.U32 UR6, UR41, UR8, URZ ;  /* 0x00000008290672a5 */ /* 0x004fe4000f8e00ff */
[----:B------:R-:W-:Y:S02]  /*2ad0*/  UIMAD.WIDE.U32 UR4, UR40, UR11, URZ ;  /* 0x0000000b280472a5 */ /* 0x000fe4000f8e00ff */
[----:B----4-:R-:W-:Y:S02]  /*2ae0*/  UISETP.NE.AND UP2, UPT, UR12, 0x1, UPT ;  /* 0x000000010c00788c */ /* 0x010fe4000bf45270 */
[----:B------:R-:W-:Y:S01]  /*2af0*/  UISETP.NE.AND UP0, UPT, UR10, 0x1, UPT ;  /* 0x000000010a00788c */ /* 0x000fe2000bf05270 */
[----:B------:R-:W-:-:S02]  /*2b00*/  UMOV UR6, UR7 ;  /* 0x0000000700067c82 */ /* 0x000fc40008000000 */
[----:B------:R-:W-:Y:S01]  /*2b10*/  UMOV UR4, UR5 ;  /* 0x0000000500047c82 */ /* 0x000fe20008000000 */
[----:B------:R-:W-:Y:S02]  /*2b20*/  USHF.R.U32.HI UR9, URZ, UR9, UR6 ;  /* 0x00000009ff097299 */ /* 0x000fe40008011606 */
[----:B-1----:R-:W-:Y:S02]  /*2b30*/  USHF.R.U32.HI UR4, URZ, UR14, UR4 ;  /* 0x0000000eff047299 */ /* 0x002fe40008011604 */
[----:B------:R-:W-:Y:S02]  /*2b40*/  USEL UR5, UR41, UR9, !UP2 ;  /* 0x0000000929057287 */ /* 0x000fe4000d000000 */
[----:B------:R-:W-:-:S04]  /*2b50*/  USEL UR4, UR40, UR4, !UP0 ;  /* 0x0000000428047287 */ /* 0x000fc8000c000000 */
[----:B------:R-:W-:Y:S02]  /*2b60*/  UIADD3 UR6, UPT, UPT, UR5, -UR4, URZ ;  /* 0x8000000405067290 */ /* 0x000fe4000fffe0ff */
[----:B------:R-:W-:Y:S02]  /*2b70*/  UIADD3 UR4, UPT, UPT, -UR5, UR4, URZ ;  /* 0x0000000405047290 */ /* 0x000fe4000fffe1ff */
[----:B------:R-:W-:Y:S02]  /*2b80*/  UIMAD UR40, UR6, UR10, UR40 ;  /* 0x0000000a062872a4 */ /* 0x000fe4000f8e0228 */
[----:B------:R-:W-:-:S12]  /*2b90*/  UIMAD UR41, UR4, UR12, UR41 ;  /* 0x0000000c042972a4 */ /* 0x000fd8000f8e0229 */
.L_x_42:
[----:B------:R-:W-:Y:S01]  /*2ba0*/  VIADD R11, R11, 0x1 ;  /* 0x000000010b0b7836 */ /* 0x000fe20000000000 */
[----:B------:R-:W-:Y:S02]  /*2bb0*/  R2UR UR5, R58 ;  /* 0x000000003a0572ca */ /* 0x000fe400000e0000 */
[----:B------:R-:W-:Y:S02]  /*2bc0*/  R2UR UR4, R57 ;  /* 0x00000000390472ca */ /* 0x000fe400000e0000 */
[C---:B------:R-:W-:Y:S02]  /*2bd0*/  ISETP.NE.AND P0, PT, R11.reuse, 0x2, PT ;  /* 0x000000020b00780c */ /* 0x040fe40003f05270 */
[----:B------:R-:W-:Y:S02]  /*2be0*/  PLOP3.LUT P1, PT, PT, PT, PT, 0x80, 0x8 ;  /* 0x000000000008781c */ /* 0x000fe40003f2f070 */
[----:B-1----:R-:W-:Y:S02]  /*2bf0*/  SEL R0, RZ, 0x1, P0 ;  /* 0x00000001ff007807 */ /* 0x002fe40000000000 */
[----:B------:R-:W-:-:S02]  /*2c00*/  SEL R11, R11, RZ, P0 ;  /* 0x000000ff0b0b7207 */ /* 0x000fc40000000000 */
[----:B------:R-:W-:Y:S01]  /*2c10*/  LOP3.LUT R10, R10, R0, RZ, 0x3c, !PT ;  /* 0x000000000a0a7212 */ /* 0x000fe200078e3cff */
[----:B------:R-:W-:Y:S02]  /*2c20*/  UIADD3 UR16, UPT, UPT, UR41, UR5, URZ ;  /* 0x0000000529107290 */ /* 0x000fe4000fffe0ff */
[----:B------:R-:W-:Y:S01]  /*2c30*/  UIADD3 UR20, UPT, UPT, UR40, UR4, URZ ;  /* 0x0000000428147290 */ /* 0x000fe2000fffe0ff */
[----:B------:R-:W-:Y:S11]  /*2c40*/  BRA.U UP1, `(.L_x_43) ;  /* 0xfffffff101307547 */ /* 0x000ff6000b83ffff */
[----:B------:R-:W-:Y:S01]  /*2c50*/  UIADD3 UR21, UPT, UPT, UR21, 0x48, URZ ;  /* 0x0000004815157890 */ /* 0x000fe2000fffe0ff */
[----:B------:R-:W-:-:S03]  /*2c60*/  SHF.L.U32 R2, R12, 0x1f, RZ ;  /* 0x0000001f0c027819 */ /* 0x000fc600000006ff */
[----:B------:R-:W-:-:S09]  /*2c70*/  ULEA UR4, UR13, UR21, 0x3 ;  /* 0x000000150d047291 */ /* 0x000fd2000f8e18ff */
[----:B------:R-:W1:Y:S02]  /*2c80*/  SYNCS.PHASECHK.TRANS64.TRYWAIT P0, [UR4], R2 ;  /* 0x00000002ff0075a7 */ /* 0x000e640008001104 */
[----:B-1----:R-:W-:Y:S05]  /*2c90*/  @!P0 BRA `(.L_x_44) ;  /* 0x00000060003c8947 */ /* 0x002fea0003800000 */
.L_x_160:
[----:B------:R-:W-:-:S04]  /*2ca0*/  UIADD3 UR4, UPT, UPT, UR13, 0x1, URZ ;  /* 0x000000010d047890 */ /* 0x000fc8000fffe0ff */
[----:B------:R-:W-:-:S04]  /*2cb0*/  UISETP.NE.AND UP0, UPT, UR4, 0x9, UPT ;  /* 0x000000090400788c */ /* 0x000fc8000bf05270 */
[----:B------:R-:W-:Y:S02]  /*2cc0*/  USEL UR6, URZ, 0x1, UP0 ;  /* 0x00000001ff067887 */ /* 0x000fe40008000000 */
[----:B------:R-:W-:-:S04]  /*2cd0*/  USEL UR4, UR4, URZ, UP0 ;  /* 0x000000ff04047287 */ /* 0x000fc80008000000 */
[----:B------:R-:W-:Y:S01]  /*2ce0*/  ULEA UR5, UR4, UR21, 0x3 ;  /* 0x0000001504057291 */ /* 0x000fe2000f8e18ff */
[----:B-1----:R-:W-:-:S04]  /*2cf0*/  LOP3.LUT R2, R12, UR6, RZ, 0x3c, !PT ;  /* 0x000000060c027c12 */ /* 0x002fc8000f8e3cff */
[----:B------:R-:W-:-:S04]  /*2d00*/  SHF.L.U32 R3, R2, 0x1f, RZ ;  /* 0x0000001f02037819 */ /* 0x000fc800000006ff */
[----:B------:R-:W1:Y:S02]  /*2d10*/  SYNCS.PHASECHK.TRANS64.TRYWAIT P0, [UR5], R3 ;  /* 0x00000003ff0075a7 */ /* 0x000e640008001105 */
[----:B-1----:R-:W-:Y:S05]  /*2d20*/  @!P0 BRA `(.L_x_45) ;  /* 0x0000006000308947 */ /* 0x002fea0003800000 */
.L_x_162:
[----:B------:R-:W-:-:S04]  /*2d30*/  UIADD3 UR4, UPT, UPT, UR4, 0x1, URZ ;  /* 0x0000000104047890 */ /* 0x000fc8000fffe0ff */
[----:B------:R-:W-:-:S04]  /*2d40*/  UISETP.NE.AND UP0, UPT, UR4, 0x9, UPT ;  /* 0x000000090400788c */ /* 0x000fc8000bf05270 */
[----:B------:R-:W-:Y:S02]  /*2d50*/  USEL UR6, URZ, 0x1, UP0 ;  /* 0x00000001ff067887 */ /* 0x000fe40008000000 */
[----:B------:R-:W-:-:S04]  /*2d60*/  USEL UR4, UR4, URZ, UP0 ;  /* 0x000000ff04047287 */ /* 0x000fc80008000000 */
[----:B------:R-:W-:Y:S01]  /*2d70*/  ULEA UR5, UR4, UR21, 0x3 ;  /* 0x0000001504057291 */ /* 0x000fe2000f8e18ff */
[----:B------:R-:W-:-:S04]  /*2d80*/  LOP3.LUT R2, R2, UR6, RZ, 0x3c, !PT ;  /* 0x0000000602027c12 */ /* 0x000fc8000f8e3cff */
[----:B-1----:R-:W-:-:S04]  /*2d90*/  SHF.L.U32 R3, R2, 0x1f, RZ ;  /* 0x0000001f02037819 */ /* 0x002fc800000006ff */
[----:B------:R-:W1:Y:S02]  /*2da0*/  SYNCS.PHASECHK.TRANS64.TRYWAIT P0, [UR5], R3 ;  /* 0x00000003ff0075a7 */ /* 0x000e640008001105 */
[----:B-1----:R-:W-:Y:S05]  /*2db0*/  @!P0 BRA `(.L_x_46) ;  /* 0x0000006000248947 */ /* 0x002fea0003800000 */
.L_x_164:
        /* <DEDUP_REMOVED lines=9> */
.L_x_166:
        /* <DEDUP_REMOVED lines=9> */
.L_x_168:
        /* <DEDUP_REMOVED lines=9> */
.L_x_170:
        /* <DEDUP_REMOVED lines=9> */
.L_x_172:
        /* <DEDUP_REMOVED lines=9> */
.L_x_174:
[----:B------:R-:W-:-:S04]  /*3090*/  UIADD3 UR4, UPT, UPT, UR4, 0x1, URZ ;  /* 0x0000000104047890 */ /* 0x000fc8000fffe0ff */
[----:B------:R-:W-:-:S04]  /*30a0*/  UISETP.NE.AND UP0, UPT, UR4, 0x9, UPT ;  /* 0x000000090400788c */ /* 0x000fc8000bf05270 */
[----:B------:R-:W-:Y:S02]  /*30b0*/  USEL UR5, URZ, 0x1, UP0 ;  /* 0x00000001ff057887 */ /* 0x000fe40008000000 */
[----:B------:R-:W-:-:S04]  /*30c0*/  USEL UR4, UR4, URZ, UP0 ;  /* 0x000000ff04047287 */ /* 0x000fc80008000000 */
[----:B------:R-:W-:Y:S01]  /*30d0*/  ULEA UR4, UR4, UR21, 0x3 ;  /* 0x0000001504047291 */ /* 0x000fe2000f8e18ff */
[----:B------:R-:W-:-:S04]  /*30e0*/  LOP3.LUT R2, R2, UR5, RZ, 0x3c, !PT ;  /* 0x0000000502027c12 */ /* 0x000fc8000f8e3cff */
[----:B------:R-:W-:Y:S01]  /*30f0*/  SHF.L.U32 R2, R2, 0x1f, RZ ;  /* 0x0000001f02027819 */ /* 0x000fe200000006ff */
[----:B-1----:R-:W-:-:S07]  /*3100*/  IMAD.U32 R0, RZ, RZ, UR4 ;  /* 0x00000004ff007e24 */ /* 0x002fce000f8e00ff */
.L_x_52:
[----:B-1----:R1:W2:Y:S02]  /*3110*/  SYNCS.PHASECHK.TRANS64.TRYWAIT P0, [R0+URZ], R2 ;  /* 0x00000002000075a7 */ /* 0x0022a400080011ff */
[----:B--2---:R-:W-:Y:S05]  /*3120*/  @!P0 NANOSLEEP.SYNCS 0x989680 ;  /* 0x009896800000895d */ /* 0x004fea0003900000 */
[----:B------:R-:W2:Y:S02]  /*3130*/  @!P0 SYNCS.PHASECHK.TRANS64 P0, [R0+URZ], R2 ;  /* 0x00000002000085a7 */ /* 0x000ea400080010ff */
[----:B--23--:R-:W-:Y:S05]  /*3140*/  @P0 EXIT ;  /* 0x000000000000094d */ /* 0x00cfea0003800000 */
[----:B------:R-:W-:Y:S05]  /*3150*/  BRA `(.L_x_52) ;  /* 0xfffffffc00ec7947 */ /* 0x000fea000383ffff */
.L_x_23:
[----:B------:R-:W2:Y:S02]  /*3160*/  S2UR UR4, SR_CgaCtaId ;  /* 0x00000000000479c3 */ /* 0x000ea40000008800 */
[----:B--2---:R-:W-:-:S04]  /*3170*/  UISETP.NE.AND UP0, UPT, UR4, URZ, UPT ;  /* 0x000000ff0400728c */ /* 0x004fc8000bf05270 */
[----:B------:R-:W-:-:S09]  /*3180*/  UISETP.NE.OR UP0, UPT, UR21, 0x1, UP0 ;  /* 0x000000011500788c */ /* 0x000fd20008705670 */
[----:B------:R-:W-:Y:S05]  /*3190*/  BRA.U UP0, `(.L_x_53) ;  /* 0x00000005004c7547 */ /* 0x000fea000b800000 */
[----:B------:R-:W2:Y:S01]  /*31a0*/  S2UR UR5, SR_CgaCtaId ;  /* 0x00000000000579c3 */ /* 0x000ea20000008800 */
[----:B------:R-:W-:Y:S01]  /*31b0*/  UMOV UR4, 0x400 ;  /* 0x0000040000047882 */ /* 0x000fe20000000000 */
[----:B------:R-:W-:Y:S01]  /*31c0*/  ISETP.GE.U32.AND P2, PT, R0, 0x8, PT ;  /* 0x000000080000780c */ /* 0x000fe20003f46070 */
[----:B------:R-:W-:Y:S01]  /*31d0*/  IMAD.MOV.U32 R12, RZ, RZ, 0x1 ;  /* 0x00000001ff0c7424 */ /* 0x000fe200078e00ff */
[----:B------:R-:W-:Y:S02]  /*31e0*/  CS2R R10, SRZ ;  /* 0x00000000000a7805 */ /* 0x000fe4000001ff00 */
[----:B------:R-:W-:Y:S01]  /*31f0*/  CS2R R8, SRZ ;  /* 0x0000000000087805 */ /* 0x000fe2000001ff00 */
[----:B--2---:R-:W-:-:S03]  /*3200*/  ULEA UR6, UR5, UR4, 0x18 ;  /* 0x0000000405067291 */ /* 0x004fc6000f8ec0ff */
[----:B------:R-:W-:-:S09]  /*3210*/  UMOV UR5, URZ ;  /* 0x000000ff00057c82 */ /* 0x000fd20008000000 */
.L_x_57:
[----:B------:R-:W-:Y:S02]  /*3220*/  LEA R2, R8, UR6, 0x3 ;  /* 0x0000000608027c11 */ /* 0x000fe4000f8e18ff */
[----:B------:R-:W-:-:S03]  /*3230*/  SHF.L.U32 R4, R9, 0x1f, RZ ;  /* 0x0000001f09047819 */ /* 0x000fc600000006ff */
[----:B------:R-:W-:Y:S01]  /*3240*/  VIADD R5, R2, 0x150 ;  /* 0x0000015002057836 */ /* 0x000fe20000000000 */
[----:B------:R-:W2:Y:S02]  /*3250*/  SYNCS.PHASECHK.TRANS64.TRYWAIT P0, [R2+URZ+0x140], R4 ;  /* 0x00014004020075a7 */ /* 0x000ea400080011ff */
[----:B--2---:R-:W-:Y:S05]  /*3260*/  @!P0 BRA `(.L_x_54) ;  /* 0x0000005c00888947 */ /* 0x004fea0003800000 */
.L_x_175:
[----:B------:R-:W-:Y:S01]  /*3270*/  ULEA UR4, UR5, UR6, 0x3 ;  /* 0x0000000605047291 */ /* 0x000fe2000f8e18ff */
[----:B--2---:R-:W-:Y:S01]  /*3280*/  PRMT R2, RZ, 0x654, R5 ;  /* 0x00000654ff027816 */ /* 0x004fe20000000005 */
[----:B------:R-:W-:Y:S01]  /*3290*/  @!P2 IMAD.MOV.U32 R4, RZ, RZ, 0x10 ;  /* 0x00000010ff04a424 */ /* 0x000fe200078e00ff */
[----:B------:R-:W-:Y:S01]  /*32a0*/  SHF.L.U32 R5, R12, 0x1f, RZ ;  /* 0x0000001f0c057819 */ /* 0x000fe200000006ff */
[----:B------:R-:W-:Y:S01]  /*32b0*/  UIADD3 UR7, UPT, UPT, UR4, 0xe0, URZ ;  /* 0x000000e004077890 */ /* 0x000fe2000fffe0ff */
[----:B------:R2:W-:Y:S05]  /*32c0*/  SYNCS.ARRIVE.TRANS64.RED.A1T0 RZ, [R2+URZ], RZ ;  /* 0x000000ff02ff79a7 */ /* 0x0005ea00081004ff */
[----:B------:R-:W-:Y:S01]  /*32d0*/  IMAD.U32 R6, RZ, RZ, UR7 ;  /* 0x00000007ff067e24 */ /* 0x000fe2000f8e00ff */
[----:B------:R-:W3:Y:S04]  /*32e0*/  SYNCS.PHASECHK.TRANS64.TRYWAIT P0, [UR4+0xf0], R5 ;  /* 0x0000f005ff0075a7 */ /* 0x000ee80008001104 */
[----:B------:R-:W-:Y:S01]  /*32f0*/  PRMT R6, R0, 0x654, R6 ;  /* 0x0000065400067816 */ /* 0x000fe20000000006 */
[----:B--23--:R-:W-:Y:S06]  /*3300*/  @!P0 BRA `(.L_x_55) ;  /* 0x0000005c00748947 */ /* 0x00cfec0003800000 */
.L_x_177:
[----:B------:R-:W-:Y:S01]  /*3310*/  ULEA UR8, UR5, UR6, 0x4 ;  /* 0x0000000605087291 */ /* 0x000fe2000f8e20ff */
[----:B------:R-:W-:Y:S01]  /*3320*/  SEL R3, R6, R3, !P2 ;  /* 0x0000000306037207 */ /* 0x000fe20005000000 */
[----:B------:R-:W-:Y:S01]  /*3330*/  UIADD3 UR9, UPT, UPT, UR4, 0xe0, URZ ;  /* 0x000000e004097890 */ /* 0x000fe2000fffe0ff */
[----:B--2---:R-:W-:Y:S01]  /*3340*/  LEA R2, R11, UR6, 0x3 ;  /* 0x000000060b027c11 */ /* 0x004fe2000f8e18ff */
[----:B------:R-:W-:Y:S01]  /*3350*/  UIADD3 UR8, UPT, UPT, UR8, 0x170, URZ ;  /* 0x0000017008087890 */ /* 0x000fe2000fffe0ff */
[----:B------:R2:W-:Y:S01]  /*3360*/  @!P2 SYNCS.ARRIVE.TRANS64.RED RZ, [R3+URZ], R4 ;  /* 0x0000000403ffa9a7 */ /* 0x0005e200080004ff */
[----:B------:R-:W-:Y:S01]  /*3370*/  UIADD3 UR4, UPT, UPT, UR5, 0x1, URZ ;  /* 0x0000000105047890 */ /* 0x000fe2000fffe0ff */
[----:B------:R-:W-:-:S03]  /*3380*/  VIADD R8, R8, 0x1 ;  /* 0x0000000108087836 */ /* 0x000fc60000000000 */
[----:B------:R-:W-:Y:S02]  /*3390*/  UISETP.NE.AND UP0, UPT, UR4, 0x2, UPT ;  /* 0x000000020400788c */ /* 0x000fe4000bf05270 */
[----:B------:R-:W-:Y:S01]  /*33a0*/  ISETP.NE.AND P0, PT, R8, 0x2, PT ;  /* 0x000000020800780c */ /* 0x000fe20003f05270 */
[----:B------:R-:W-:Y:S06]  /*33b0*/  UGETNEXTWORKID.BROADCAST [UR8], [UR9] ;  /* 0x00000000080073ca */ /* 0x000fec0008000100 */
[----:B------:R-:W-:Y:S02]  /*33c0*/  USEL UR7, URZ, 0x1, UP0 ;  /* 0x00000001ff077887 */ /* 0x000fe40008000000 */
[----:B------:R-:W-:-:S04]  /*33d0*/  USEL UR5, UR4, URZ, UP0 ;  /* 0x000000ff04057287 */ /* 0x000fc80008000000 */
[----:B------:R-:W-:Y:S02]  /*33e0*/  LOP3.LUT R12, R12, UR7, RZ, 0x3c, !PT ;  /* 0x000000070c0c7c12 */ /* 0x000fe4000f8e3cff */
[----:B--2---:R-:W-:-:S04]  /*33f0*/  SHF.L.U32 R4, R10, 0x1f, RZ ;  /* 0x0000001f0a047819 */ /* 0x004fc800000006ff */
[----:B------:R-:W2:Y:S02]  /*3400*/  SYNCS.PHASECHK.TRANS64.TRYWAIT P1, [R2+URZ+0xe0], R4 ;  /* 0x0000e004020075a7 */ /* 0x000ea400080211ff */
[----:B--2---:R-:W-:Y:S05]  /*3410*/  @!P1 BRA `(.L_x_56) ;  /* 0x0000005c00489947 */ /* 0x004fea0003800000 */
.L_x_178:
[C---:B--2---:R-:W-:Y:S01]  /*3420*/  LEA R4, R11.reuse, UR6, 0x4 ;  /* 0x000000060b047c11 */ /* 0x044fe2000f8e20ff */
[----:B------:R-:W-:Y:S01]  /*3430*/  VIADD R2, R2, 0xf0 ;  /* 0x000000f002027836 */ /* 0x000fe20000000000 */
[----:B------:R-:W-:Y:S01]  /*3440*/  SEL R8, R8, RZ, P0 ;  /* 0x000000ff08087207 */ /* 0x000fe20000000000 */
[----:B------:R-:W-:-:S03]  /*3450*/  VIADD R11, R11, 0x1 ;  /* 0x000000010b0b7836 */ /* 0x000fc60000000000 */
[----:B------:R-:W2:Y:S01]  /*3460*/  LDS.128 R4, [R4+0x170] ;  /* 0x0001700004047984 */ /* 0x000ea20000000c00 */
[----:B------:R-:W-:Y:S02]  /*3470*/  PRMT R2, RZ, 0x654, R2 ;  /* 0x00000654ff027816 */ /* 0x000fe40000000002 */
[C---:B------:R-:W-:Y:S01]  /*3480*/  ISETP.NE.AND P1, PT, R11.reuse, 0x2, PT ;  /* 0x000000020b00780c */ /* 0x040fe20003f25270 */
[----:B------:R-:W-:Y:S01]  /*3490*/  @!PT LDS RZ, [RZ] ;  /* 0x00000000fffff984 */ /* 0x000fe20000000800 */
[----:B------:R-:W-:Y:S01]  /*34a0*/  @!PT LDS RZ, [RZ] ;  /* 0x00000000fffff984 */ /* 0x000fe20000000800 */
[----:B------:R-:W-:Y:S01]  /*34b0*/  @!PT LDS RZ, [RZ] ;  /* 0x00000000fffff984 */ /* 0x000fe20000000800 */
[----:B------:R-:W-:Y:S01]  /*34c0*/  @!PT LDS RZ, [RZ] ;  /* 0x00000000fffff984 */ /* 0x000fe20000000800 */
[----:B------:R3:W-:Y:S06]  /*34d0*/  MEMBAR.ALL.CTA ;  /* 0x0000000000007992 */ /* 0x0007ec0000008000 */
[----:B---3--:R-:W3:Y:S01]  /*34e0*/  FENCE.VIEW.ASYNC.S ;  /* 0x00000000000073c6 */ /* 0x008ee20000000000 */
[----:B------:R-:W-:Y:S01]  /*34f0*/  SEL R11, R11, RZ, P1 ;  /* 0x000000ff0b0b7207 */ /* 0x000fe20000800000 */
[----:B---3--:R3:W-:Y:S01]  /*3500*/  SYNCS.ARRIVE.TRANS64.RED.A1T0 RZ, [R2+URZ], RZ ;  /* 0x000000ff02ff79a7 */ /* 0x0087e200081004ff */
[----:B--2---:R-:W-:-:S02]  /*3510*/  LOP3.LUT P3, RZ, R6, 0x1, RZ, 0xc0, !PT ;  /* 0x0000000106ff7812 */ /* 0x004fc4000786c0ff */
[----:B------:R-:W-:-:S04]  /*3520*/  SEL R4, RZ, 0x1, P1 ;  /* 0x00000001ff047807 */ /* 0x000fc80000800000 */
[----:B------:R-:W-:Y:S02]  /*3530*/  LOP3.LUT R10, R10, R4, RZ, 0x3c, !PT ;  /* 0x000000040a0a7212 */ /* 0x000fe400078e3cff */
[----:B---3--:R-:W-:-:S04]  /*3540*/  SEL R2, RZ, 0x1, P0 ;  /* 0x00000001ff027807 */ /* 0x008fc80000000000 */
[----:B------:R-:W-:Y:S01]  /*3550*/  LOP3.LUT R9, R9, R2, RZ, 0x3c, !PT ;  /* 0x0000000209097212 */ /* 0x000fe200078e3cff */
[----:B------:R-:W-:Y:S06]  /*3560*/  @P3 BRA `(.L_x_57) ;  /* 0xfffffffc002c3947 */ /* 0x000fec000383ffff */
[----:B------:R-:W-:Y:S01]  /*3570*/  ULEA UR4, UR5, UR6, 0x3 ;  /* 0x0000000605047291 */ /* 0x000fe2000f8e18ff */
[----:B------:R-:W-:-:S08]  /*3580*/  SHF.L.U32 R2, R12, 0x1f, RZ ;  /* 0x0000001f0c027819 */ /* 0x000fd000000006ff */
[----:B------:R-:W2:Y:S02]  /*3590*/  SYNCS.PHASECHK.TRANS64 P0, [UR4+0xf0], R2 ;  /* 0x0000f002ff0075a7 */ /* 0x000ea40008001004 */
[----:B--2---:R-:W-:Y:S05]  /*35a0*/  @P0 BRA `(.L_x_58) ;  /* 0x0000000000080947 */ /* 0x004fea0003800000 */
[----:B------:R-:W2:Y:S02]  /*35b0*/  SYNCS.PHASECHK.TRANS64.TRYWAIT P0, [UR4+0xf0], R2 ;  /* 0x0000f002ff0075a7 */ /* 0x000ea40008001104 */
[----:B--2---:R-:W-:Y:S05]  /*35c0*/  @!P0 BRA `(.L_x_59) ;  /* 0x0000005800f08947 */ /* 0x004fea0003800000 */
.L_x_58:
[----:B------:R-:W-:-:S04]  /*35d0*/  UIADD3 UR7, UPT, UPT, UR5, 0x1, URZ ;  /* 0x0000000105077890 */ /* 0x000fc8000fffe0ff */
[----:B------:R-:W-:-:S04]  /*35e0*/  UISETP.NE.AND UP0, UPT, UR7, 0x2, UPT ;  /* 0x000000020700788c */ /* 0x000fc8000bf05270 */
[----:B------:R-:W-:Y:S02]  /*35f0*/  USEL UR8, URZ, 0x1, UP0 ;  /* 0x00000001ff087887 */ /* 0x000fe40008000000 */
[----:B------:R-:W-:-:S04]  /*3600*/  USEL UR7, UR7, URZ, UP0 ;  /* 0x000000ff07077287 */ /* 0x000fc80008000000 */
[----:B------:R-:W-:Y:S01]  /*3610*/  ULEA UR7, UR7, UR6, 0x3 ;  /* 0x0000000607077291 */ /* 0x000fe2000f8e18ff */
[----:B--2---:R-:W-:-:S04]  /*3620*/  LOP3.LUT R2, R12, UR8, RZ, 0x3c, !PT ;  /* 0x000000080c027c12 */ /* 0x004fc8000f8e3cff */
[----:B------:R-:W-:-:S04]  /*3630*/  SHF.L.U32 R0, R2, 0x1f, RZ ;  /* 0x0000001f02007819 */ /* 0x000fc800000006ff */
[----:B------:R-:W2:Y:S02]  /*3640*/  SYNCS.PHASECHK.TRANS64 P0, [UR7+0xf0], R0 ;  /* 0x0000f000ff0075a7 */ /* 0x000ea40008001007 */
[----:B-12---:R-:W-:Y:S05]  /*3650*/  @P0 EXIT ;  /* 0x000000000000094d */ /* 0x006fea0003800000 */
[----:B------:R-:W-:Y:S02]  /*3660*/  SHF.L.U32 R2, R2, 0x1f, RZ ;  /* 0x0000001f02027819 */ /* 0x000fe400000006ff */
[----:B------:R-:W-:-:S07]  /*3670*/  MOV R0, UR7 ;  /* 0x0000000700007c02 */ /* 0x000fce0008000f00 */
.L_x_60:
[----:B-1----:R1:W2:Y:S02]  /*3680*/  SYNCS.PHASECHK.TRANS64.TRYWAIT P0, [R0+URZ+0xf0], R2 ;  /* 0x0000f002000075a7 */ /* 0x0022a400080011ff */
[----:B--2---:R-:W-:Y:S05]  /*3690*/  @!P0 NANOSLEEP.SYNCS 0x989680 ;  /* 0x009896800000895d */ /* 0x004fea0003900000 */
[----:B------:R-:W2:Y:S02]  /*36a0*/  @!P0 SYNCS.PHASECHK.TRANS64 P0, [R0+URZ+0xf0], R2 ;  /* 0x0000f002000085a7 */ /* 0x000ea400080010ff */
[----:B--2---:R-:W-:Y:S05]  /*36b0*/  @P0 EXIT ;  /* 0x000000000000094d */ /* 0x004fea0003800000 */
[----:B------:R-:W-:Y:S05]  /*36c0*/  BRA `(.L_x_60) ;  /* 0xfffffffc00ec7947 */ /* 0x000fea000383ffff */
.L_x_53:
[----:B------:R-:W-:Y:S05]  /*36d0*/  BRA.U UP6, `(.L_x_61) ;  /* 0x0000001106dc7547 */ /* 0x000fea000b800000 */
[----:B------:R-:W2:Y:S01]  /*36e0*/  S2UR UR7, SR_CgaCtaId ;  /* 0x00000000000779c3 */ /* 0x000ea20000008800 */
[----:B------:R-:W-:Y:S01]  /*36f0*/  UMOV UR4, 0x40 ;  /* 0x0000004000047882 */ /* 0x000fe20000000000 */
[----:B------:R-:W-:Y:S01]  /*3700*/  NOP ;  /* 0x0000000000007918 */ /* 0x000fe20000000000 */
[----:B------:R-:W-:Y:S01]  /*3710*/  UMOV UR6, 0x400 ;  /* 0x0000040000067882 */ /* 0x000fe20000000000 */
[----:B--2---:R-:W-:Y:S02]  /*3720*/  ULEA UR5, UR7, UR4, 0x18 ;  /* 0x0000000407057291 */ /* 0x004fe4000f8ec0ff */
[----:B------:R-:W-:-:S07]  /*3730*/  ULEA UR6, UR7, UR6, 0x18 ;  /* 0x0000000607067291 */ /* 0x000fce000f8ec0ff */
[----:B------:R-:W2:Y:S02]  /*3740*/  LDS.U8 R0, [UR5+0x1c] ;  /* 0x00001c05ff007984 */ /* 0x000ea40008000000 */
[----:B--2---:R-:W-:-:S13]  /*3750*/  ISETP.NE.AND P0, PT, R0, RZ, PT ;  /* 0x000000ff0000720c */ /* 0x004fda0003f05270 */
[----:B------:R-:W-:Y:S05]  /*3760*/  @P0 BRA `(.L_x_62) ;  /* 0x0000000400080947 */ /* 0x000fea0003800000 */
[----:B------:R-:W-:Y:S02]  /*3770*/  UISETP.NE.U32.AND UP1, UPT, UR46, 0x1, UPT ;  /* 0x000000012e00788c */ /* 0x000fe4000bf25070 */
[----:B------:R-:W-:-:S07]  /*3780*/  UIADD3 UR7, UPT, UPT, UR5, 0x8, URZ ;  /* 0x0000000805077890 */ /* 0x000fce000fffe0ff */
[----:B------:R-:W-:Y:S05]  /*3790*/  BRA.U !UP1, `(.L_x_63) ;  /* 0x00000001099c7547 */ /* 0x000fea000b800000 */
[----:B------:R-:W-:Y:S01]  /*37a0*/  ELECT P0, URZ, PT ;  /* 0x0000000000ff782f */ /* 0x000fe20003800000 */
[----:B------:R-:W-:-:S12]  /*37b0*/  BSSY B0, `(.L_x_63) ;  /* 0x0000025000007945 */ /* 0x000fd80003800000 */
[----:B------:R-:W-:Y:S05]  /*37c0*/  @!P0 BRA `(.L_x_64) ;  /* 0x00000000008c8947 */ /* 0x000fea0003800000 */
[----:B------:R-:W-:-:S05]  /*37d0*/  UMOV UR4, 0x10 ;  /* 0x0000001000047882 */ /* 0x000fca0000000000 */
[----:B------:R-:W-:Y:S04]  /*37e0*/  DEPBAR.LE SB2, 0x36 ;  /* 0x0000ad800000791a */ /* 0x000fe80000000000 */
[----:B------:R-:W2:Y:S02]  /*37f0*/  UTCATOMSWS.2CTA.FIND_AND_SET.ALIGN UP0, UR4, UR4 ;  /* 0x00000004000475e3 */ /* 0x000ea40008200800 */
[----:B--2---:R-:W-:Y:S01]  /*3800*/  MOV R10, UR4 ;  /* 0x00000004000a7c02 */ /* 0x004fe20008000f00 */
[----:B------:R-:W-:Y:S06]  /*3810*/  BRA.U UP0, `(.L_x_65) ;  /* 0x0000000100187547 */ /* 0x000fec000b800000 */
.L_x_66:
[----:B------:R-:W-:Y:S05]  /*3820*/  NANOSLEEP 0x64 ;  /* 0x000000640000795d */ /* 0x000fea0003800000 */
[----:B------:R-:W-:-:S05]  /*3830*/  UMOV UR4, 0x10 ;  /* 0x0000001000047882 */ /* 0x000fca0000000000 */
[----:B------:R-:W-:Y:S04]  /*3840*/  DEPBAR.LE SB2, 0x36 ;  /* 0x0000ad800000791a */ /* 0x000fe80000000000 */
[----:B------:R-:W2:Y:S02]  /*3850*/  UTCATOMSWS.2CTA.FIND_AND_SET.ALIGN UP0, UR4, UR4 ;  /* 0x00000004000475e3 */ /* 0x000ea40008200800 */
[----:B--2---:R-:W-:Y:S01]  /*3860*/  MOV R10, UR4 ;  /* 0x00000004000a7c02 */ /* 0x004fe20008000f00 */
[----:B------:R-:W-:Y:S05]  /*3870*/  BRA.U !UP0, `(.L_x_66) ;  /* 0xfffffffd08e87547 */ /* 0x000fea000b83ffff */
.L_x_65:
[----:B------:R-:W2:Y:S01]  /*3880*/  LDS R6, [UR5+0x10] ;  /* 0x00001005ff067984 */ /* 0x000ea20008000800 */
[----:B------:R-:W-:Y:S01]  /*3890*/  IMAD.U32 R0, RZ, RZ, UR6 ;  /* 0x00000006ff007e24 */ /* 0x000fe2000f8e00ff */
[----:B------:R-:W-:-:S03]  /*38a0*/  MOV R4, UR45 ;  /* 0x0000002d00047c02 */ /* 0x000fc60008000f00 */
[----:B------:R-:W-:Y:S01]  /*38b0*/  VIADD R0, R0, 0x190 ;  /* 0x0000019000007836 */ /* 0x000fe20000000000 */
[----:B--2---:R-:W-:-:S04]  /*38c0*/  SHF.L.U32 R6, R6, 0x1f, RZ ;  /* 0x0000001f06067819 */ /* 0x004fc800000006ff */
[----:B------:R-:W2:Y:S02]  /*38d0*/  SYNCS.PHASECHK.TRANS64.TRYWAIT P0, [UR5+0x8], R6 ;  /* 0x00000806ff0075a7 */ /* 0x000ea40008001105 */
[----:B--2---:R-:W-:Y:S05]  /*38e0*/  @P0 BRA `(.L_x_67) ;  /* 0x0000000000080947 */ /* 0x004fea0003800000 */
[----:B------:R-:W2:Y:S02]  /*38f0*/  SYNCS.PHASECHK.TRANS64.TRYWAIT P0, [UR5+0x8], R6 ;  /* 0x00000806ff0075a7 */ /* 0x000ea40008001105 */
[----:B--2---:R-:W-:Y:S05]  /*3900*/  @!P0 BRA `(.L_x_68) ;  /* 0x0000005800388947 */ /* 0x004fea0003800000 */
.L_x_67:
[----:B------:R-:W-:Y:S01]  /*3910*/  PRMT R4, R4, 0x654, R0 ;  /* 0x0000065404047816 */ /* 0x000fe20000000000 */
[----:B------:R-:W-:Y:S01]  /*3920*/  HFMA2 R0, -RZ, RZ, 0, 5.9604644775390625e-08 ;  /* 0x00000001ff007431 */ /* 0x000fe200000001ff */
[----:B------:R-:W-:Y:S01]  /*3930*/  UPRMT UR4, UR45, 0x654, UR7 ;  /* 0x000006542d047896 */ /* 0x000fe20008000007 */
[----:B------:R-:W-:Y:S02]  /*3940*/  IMAD.MOV.U32 R8, RZ, RZ, 0xffff ;  /* 0x0000ffffff087424 */ /* 0x000fe400078e00ff */
[----:B--2---:R-:W-:Y:S02]  /*3950*/  IMAD.MOV.U32 R6, RZ, RZ, 0x4 ;  /* 0x00000004ff067424 */ /* 0x004fe400078e00ff */
[----:B------:R-:W-:Y:S01]  /*3960*/  IMAD.SHL.U32 R9, R10, 0x20, RZ ;  /* 0x000000200a097824 */ /* 0x000fe200078e00ff */
[----:B------:R-:W-:Y:S02]  /*3970*/  MOV R5, UR4 ;  /* 0x0000000400057c02 */ /* 0x000fe40008000f00 */
[-C--:B------:R-:W-:Y:S01]  /*3980*/  SHF.L.U32 R8, R8, R10.reuse, RZ ;  /* 0x0000000a08087219 */ /* 0x080fe200000006ff */
[----:B------:R2:W-:Y:S01]  /*3990*/  SYNCS.ARRIVE.TRANS64.RED RZ, [UR4], R6 ;  /* 0x00000006ffff79a7 */ /* 0x0005e20008000404 */
[----:B------:R-:W-:Y:S01]  /*39a0*/  SHF.L.U32 R7, R0, R10, RZ ;  /* 0x0000000a00077219 */ /* 0x000fe200000006ff */
[----:B------:R2:W-:Y:S04]  /*39b0*/  STS [UR6+0x190], R9 ;  /* 0x00019009ff007988 */ /* 0x0005e80008000806 */
[----:B------:R2:W-:Y:S04]  /*39c0*/  STAS [R4.64], R10 ;  /* 0x0000000a04007dbd */ /* 0x0005e8000c0008ff */
[----:B------:R2:W-:Y:S04]  /*39d0*/  ATOMS.OR RZ, [UR5+0x14], R8 ;  /* 0x00001408ffff798c */ /* 0x0005e8000b000005 */
[----:B------:R2:W-:Y:S04]  /*39e0*/  ATOMS.OR RZ, [UR5+0x18], R7 ;  /* 0x00001807ffff798c */ /* 0x0005e8000b000005 */
[----:B------:R2:W-:Y:S02]  /*39f0*/  ATOMS.XOR RZ, [UR5+0x10], R0 ;  /* 0x00001000ffff798c */ /* 0x0005e4000b800005 */
.L_x_64:
[----:B-1----:R-:W-:Y:S05]  /*3a00*/  BSYNC B0 ;  /* 0x0000000000007941 */ /* 0x002fea0003800000 */
.L_x_63:
[----:B------:R-:W-:Y:S05]  /*3a10*/  BRA.U UP1, `(.L_x_69) ;  /* 0x00000001016c7547 */ /* 0x000fea000b800000 */
[----:B------:R-:W-:-:S03]  /*3a20*/  UMOV UR4, 0xffffffff ;  /* 0xffffffff00047882 */ /* 0x000fc60000000000 */
[----:B------:R-:W-:Y:S05]  /*3a30*/  BRA.DIV UR4, `(.L_x_70) ;  /* 0x0000005a04047947 */ /* 0x000fea000b800000 */
[----:B------:R-:W-:-:S13]  /*3a40*/  ELECT P0, URZ, PT ;  /* 0x0000000000ff782f */ /* 0x000fda0003800000 */
.L_x_182:
[----:B------:R-:W-:Y:S05]  /*3a50*/  @!P0 BRA `(.L_x_69) ;  /* 0x00000000005c8947 */ /* 0x000fea0003800000 */
[----:B--2---:R-:W2:Y:S02]  /*3a60*/  LDS R4, [UR5+0x10] ;  /* 0x00001005ff047984 */ /* 0x004ea40008000800 */
[----:B--2---:R-:W-:-:S04]  /*3a70*/  SHF.L.U32 R4, R4, 0x1f, RZ ;  /* 0x0000001f04047819 */ /* 0x004fc800000006ff */
[----:B------:R-:W2:Y:S02]  /*3a80*/  SYNCS.PHASECHK.TRANS64.TRYWAIT P0, [UR5+0x8], R4 ;  /* 0x00000804ff0075a7 */ /* 0x000ea40008001105 */
[----:B--2---:R-:W-:Y:S05]  /*3a90*/  @P0 BRA `(.L_x_71) ;  /* 0x0000000000080947 */ /* 0x004fea0003800000 */
[----:B------:R-:W2:Y:S02]  /*3aa0*/  SYNCS.PHASECHK.TRANS64.TRYWAIT P0, [UR5+0x8], R4 ;  /* 0x00000804ff0075a7 */ /* 0x000ea40008001105 */
[----:B--2---:R-:W-:Y:S05]  /*3ab0*/  @!P0 BRA `(.L_x_72) ;  /* 0x0000005800088947 */ /* 0x004fea0003800000 */
.L_x_71:
[----:B------:R-:W3:Y:S01]  /*3ac0*/  LDS R6, [UR6+0x190] ;  /* 0x00019006ff067984 */ /* 0x000ee20008000800 */
[----:B--2---:R-:W-:Y:S02]  /*3ad0*/  HFMA2 R0, -RZ, RZ, 0, 5.9604644775390625e-08 ;  /* 0x00000001ff007431 */ /* 0x004fe400000001ff */
[----:B------:R-:W-:Y:S01]  /*3ae0*/  IMAD.MOV.U32 R4, RZ, RZ, 0xffff ;  /* 0x0000ffffff047424 */ /* 0x000fe200078e00ff */
[----:B------:R-:W-:Y:S01]  /*3af0*/  UPRMT UR4, UR45, 0x654, UR7 ;  /* 0x000006542d047896 */ /* 0x000fe20008000007 */
[----:B---3--:R-:W-:-:S03]  /*3b00*/  IMAD.SHL.U32 R5, R6, 0x20, RZ ;  /* 0x0000002006057824 */ /* 0x008fc600078e00ff */
[-C--:B------:R-:W-:Y:S02]  /*3b10*/  SHF.L.U32 R4, R4, R6.reuse, RZ ;  /* 0x0000000604047219 */ /* 0x080fe400000006ff */
[----:B------:R-:W-:Y:S01]  /*3b20*/  SHF.L.U32 R6, R0, R6, RZ ;  /* 0x0000000600067219 */ /* 0x000fe200000006ff */
[----:B------:R3:W-:Y:S04]  /*3b30*/  STS [UR6+0x190], R5 ;  /* 0x00019005ff007988 */ /* 0x0007e80008000806 */
[----:B------:R3:W-:Y:S04]  /*3b40*/  ATOMS.OR RZ, [UR5+0x14], R4 ;  /* 0x00001404ffff798c */ /* 0x0007e8000b000005 */
[----:B------:R3:W-:Y:S01]  /*3b50*/  ATOMS.OR RZ, [UR5+0x18], R6 ;  /* 0x00001806ffff798c */ /* 0x0007e2000b000005 */
[----:B------:R-:W-:Y:S03]  /*3b60*/  SYNCS.ARRIVE.TRANS64.RED.A1T0 RZ, [UR4], RZ ;  /* 0x000000ffffff79a7 */ /* 0x000fe60008100404 */
[----:B------:R3:W-:Y:S01]  /*3b70*/  ATOMS.XOR RZ, [UR5+0x10], R0 ;  /* 0x00001000ffff798c */ /* 0x0007e2000b800005 */
[----:B------:R-:W-:Y:S05]  /*3b80*/  BRA `(.L_x_69) ;  /* 0x0000000000107947 */ /* 0x000fea0003800000 */
.L_x_62:
[----:B------:R-:W-:Y:S02]  /*3b90*/  MOV R0, 0xffffffff ;  /* 0xffffffff00007802 */ /* 0x000fe40000000f00 */
[----:B------:R-:W-:-:S03]  /*3ba0*/  MOV R4, 0x3bd0 ;  /* 0x00003bd000047802 */ /* 0x000fc60000000f00 */
[----:B------:R2:W-:Y:S04]  /*3bb0*/  STS [UR6+0x190], R0 ;  /* 0x00019000ff007988 */ /* 0x0005e80008000806 */
[----:B-12--5:R-:W-:Y:S05]  /*3bc0*/  CALL.REL.NOINC `($__internal_1_$__cuda_sm10x_tcgen05_guardrail_trap_phase_invalid_during_alloc) ;  /* 0x0000005c00dc7944 */ /* 0x026fea0003c00000 */
.L_x_69:
[----:B------:R-:W-:Y:S05]  /*3bd0*/  WARPSYNC.ALL ;  /* 0x0000000000007948 */ /* 0x000fea0003800000 */
[----:B------:R-:W4:Y:S01]  /*3be0*/  S2UR UR4, SR_CgaCtaId ;  /* 0x00000000000479c3 */ /* 0x000f220000008800 */
[----:B------:R-:W-:Y:S01]  /*3bf0*/  UMOV UR26, 0x400 ;  /* 0x00000400001a7882 */ /* 0x000fe20000000000 */
[----:B------:R-:W-:-:S06]  /*3c00*/  NOP ;  /* 0x0000000000007918 */ /* 0x000fcc0000000000 */
[----:B------:R-:W-:Y:S06]  /*3c10*/  BAR.ARV 0x6, 0xa0 ;  /* 0x0182800000007b1d */ /* 0x000fec0000002000 */
[----:B------:R-:W1:Y:S01]  /*3c20*/  LDCU UR6, c[0x0][0x38c] ;  /* 0x00007180ff0677ac */ /* 0x000e620008000800 */
[----:B------:R-:W-:Y:S01]  /*3c30*/  LOP3.LUT R3, R3, 0xffff, RZ, 0xc0, !PT ;  /* 0x0000ffff03037812 */ /* 0x000fe200078ec0ff */
[----:B--2---:R-:W-:Y:S01]  /*3c40*/  IMAD.MOV.U32 R9, RZ, RZ, 0x1 ;  /* 0x00000001ff097424 */ /* 0x004fe200078e00ff */
[----:B------:R-:W-:Y:S01]  /*3c50*/  LOP3.LUT R2, R2, 0xffff, RZ, 0xc0, !PT ;  /* 0x0000ffff02027812 */ /* 0x000fe200078ec0ff */
[----:B------:R-:W-:Y:S01]  /*3c60*/  IMAD.MOV.U32 R8, RZ, RZ, RZ ;  /* 0x000000ffff087224 */ /* 0x000fe200078e00ff */
[----:B------:R-:W-:Y:S01]  /*3c70*/  R2UR UR28, R3 ;  /* 0x00000000031c72ca */ /* 0x000fe200000e0000 */
[----:B------:R-:W-:Y:S01]  /*3c80*/  UMOV UR32, URZ ;  /* 0x000000ff00207c82 */ /* 0x000fe20008000000 */
[----:B------:R-:W-:-:S02]  /*3c90*/  R2UR UR42, R2 ;  /* 0x00000000022a72ca */ /* 0x000fc400000e0000 */
[----:B------:R-:W-:Y:S01]  /*3ca0*/  CS2R R2, SRZ ;  /* 0x0000000000027805 */ /* 0x000fe2000001ff00 */
[----:B------:R-:W-:Y:S01]  /*3cb0*/  UMOV UR23, URZ ;  /* 0x000000ff00177c82 */ /* 0x000fe20008000000 */
[----:B----4-:R-:W-:Y:S01]  /*3cc0*/  ULEA UR26, UR4, UR26, 0x18 ;  /* 0x0000001a041a7291 */ /* 0x010fe2000f8ec0ff */
[----:B------:R-:W-:Y:S01]  /*3cd0*/  UMOV UR22, URZ ;  /* 0x000000ff00167c82 */ /* 0x000fe20008000000 */
[----:B------:R-:W-:Y:S02]  /*3ce0*/  UISETP.NE.AND UP3, UPT, UR46, URZ, UPT ;  /* 0x000000ff2e00728c */ /* 0x000fe4000bf65270 */
[----:B------:R-:W-:Y:S02]  /*3cf0*/  UIADD3 UR5, UPT, UPT, UR26, 0x8400, URZ ;  /* 0x000084001a057890 */ /* 0x000fe4000fffe0ff */
[----:B------:R-:W-:-:S03]  /*3d00*/  UIADD3 UR4, UPT, UPT, UR26, 0x2c400, URZ ;  /* 0x0002c4001a047890 */ /* 0x000fc6000fffe0ff */
[----:B---3--:R-:W2:Y:S01]  /*3d10*/  LDS R0, [UR26+0x190] ;  /* 0x0001901aff007984 */ /* 0x008ea20008000800 */
[----:B-1----:R-:W-:Y:S02]  /*3d20*/  UIADD3 UR6, UPT, UPT, UR6, 0x1f, URZ ;  /* 0x0000001f06067890 */ /* 0x002fe4000fffe0ff */
[----:B------:R-:W-:Y:S02]  /*3d30*/  USHF.R.U32.HI UR5, URZ, 0x4, UR5 ;  /* 0x00000004ff057899 */ /* 0x000fe40008011605 */
[----:B------:R-:W-:Y:S02]  /*3d40*/  USHF.R.S32.HI UR33, URZ, 0x1f, UR6 ;  /* 0x0000001fff217899 */ /* 0x000fe40008011406 */
[----:B------:R-:W-:Y:S02]  /*3d50*/  USHF.R.U32.HI UR4, URZ, 0x4, UR4 ;  /* 0x00000004ff047899 */ /* 0x000fe40008011604 */
[----:B------:R-:W-:Y:S02]  /*3d60*/  ULEA.HI UR33, UR33, UR6, URZ, 0x5 ;  /* 0x0000000621217291 */ /* 0x000fe4000f8f28ff */
[----:B------:R-:W-:-:S02]  /*3d70*/  ULOP3.LUT UR5, UR5, 0x3fff, URZ, 0xc0, !UPT ;  /* 0x00003fff05057892 */ /* 0x000fc4000f8ec0ff */
[----:B------:R-:W-:Y:S02]  /*3d80*/  USHF.R.S32.HI UR33, URZ, 0x5, UR33 ;  /* 0x00000005ff217899 */ /* 0x000fe40008011421 */
[----:B------:R-:W-:Y:S02]  /*3d90*/  ULOP3.LUT UR30, UR4, 0x3fff, URZ, 0xc0, !UPT ;  /* 0x00003fff041e7892 */ /* 0x000fe4000f8ec0ff */
[----:B------:R-:W-:Y:S01]  /*3da0*/  UISETP.LT.AND UP0, UPT, UR33, 0x1, UPT ;  /* 0x000000012100788c */ /* 0x000fe2000bf01270 */
[----:B------:R-:W-:Y:S01]  /*3db0*/  UMOV UR40, 0x0 ;  /* 0x0000000000287882 */ /* 0x000fe20000000000 */
[----:B------:R-:W-:Y:S01]  /*3dc0*/  UMOV UR41, 0x10100910 ;  /* 0x1010091000297882 */ /* 0x000fe20000000000 */
[----:B------:R-:W-:Y:S02]  /*3dd0*/  ULOP3.LUT UR29, UR5, 0x10000, URZ, 0xfc, !UPT ;  /* 0x00010000051d7892 */ /* 0x000fe4000f8efcff */
[----:B------:R-:W-:Y:S02]  /*3de0*/  ULOP3.LUT UR30, UR30, 0x10000, URZ, 0xfc, !UPT ;  /* 0x000100001e1e7892 */ /* 0x000fe4000f8efcff */
[----:B------:R-:W-:Y:S01]  /*3df0*/  USEL UR43, UR33, 0x1, !UP0 ;  /* 0x00000001212b7887 */ /* 0x000fe2000c000000 */
[----:B------:R-:W-:Y:S01]  /*3e00*/  UMOV UR38, 0x0 ;  /* 0x0000000000267882 */ /* 0x000fe20000000000 */
[----:B------:R-:W-:Y:S01]  /*3e10*/  UMOV UR39, 0x10100910 ;  /* 0x1010091000277882 */ /* 0x000fe20000000000 */
[----:B------:R-:W-:Y:S01]  /*3e20*/  UMOV UR36, 0x0 ;  /* 0x0000000000247882 */ /* 0x000fe20000000000 */
[----:B------:R-:W-:Y:S01]  /*3e30*/  UMOV UR37, 0x10100910 ;  /* 0x1010091000257882 */ /* 0x000fe20000000000 */
[----:B------:R-:W-:Y:S01]  /*3e40*/  UMOV UR34, 0x0 ;  /* 0x0000000000227882 */ /* 0x000fe20000000000 */
[----:B------:R-:W-:Y:S01]  /*3e50*/  UMOV UR35, 0x10100910 ;  /* 0x1010091000237882 */ /* 0x000fe20000000000 */
[----:B--2---:R-:W-:-:S15]  /*3e60*/  R2UR UR44, R0 ;  /* 0x00000000002c72ca */ /* 0x004fde00000e0000 */
.L_x_80:
[C---:B------:R-:W-:Y:S02]  /*3e70*/  LEA R0, R8.reuse, UR26, 0x3 ;  /* 0x0000001a08007c11 */ /* 0x040fe4000f8e18ff */
[----:B------:R-:W-:Y:S02]  /*3e80*/  SHF.L.U32 R4, R3, 0x1f, RZ ;  /* 0x0000001f03047819 */ /* 0x000fe400000006ff */
[----:B------:R-:W-:Y:S02]  /*3e90*/  LEA R5, R8, UR26, 0x4 ;  /* 0x0000001a08057c11 */ /* 0x000fe4000f8e20ff */
[----:B------:R-:W1:Y:S02]  /*3ea0*/  SYNCS.PHASECHK.TRANS64.TRYWAIT P0, [R0+URZ+0xe0], R4 ;  /* 0x0000e004000075a7 */ /* 0x000e6400080011ff */
[----:B-1-3--:R-:W-:Y:S05]  /*3eb0*/  @!P0 BRA `(.L_x_73) ;  /* 0x0000005400208947 */ /* 0x00afea0003800000 */
.L_x_183:
[----:B-1----:R-:W1:Y:S01]  /*3ec0*/  LDS.128 R4, [R5+0x170] ;  /* 0x0001700005047984 */ /* 0x002e620000000c00 */
[----:B------:R-:W-:Y:S02]  /*3ed0*/  VIADD R0, R0, 0xf0 ;  /* 0x000000f000007836 */ /* 0x000fe40000000000 */
[----:B------:R-:W-:Y:S01]  /*3ee0*/  VIADD R8, R8, 0x1 ;  /* 0x0000000108087836 */ /* 0x000fe20000000000 */
[----:B------:R-:W-:Y:S01]  /*3ef0*/  @!PT LDS RZ, [RZ] ;  /* 0x00000000fffff984 */ /* 0x000fe20000000800 */
[----:B------:R-:W-:Y:S01]  /*3f00*/  @!PT LDS RZ, [RZ] ;  /* 0x00000000fffff984 */ /* 0x000fe20000000800 */
[----:B------:R-:W-:Y:S01]  /*3f10*/  @!PT LDS RZ, [RZ] ;  /* 0x00000000fffff984 */ /* 0x000fe20000000800 */
[----:B------:R-:W-:Y:S01]  /*3f20*/  @!PT LDS RZ, [RZ] ;  /* 0x00000000fffff984 */ /* 0x000fe20000000800 */
[----:B------:R2:W-:Y:S06]  /*3f30*/  MEMBAR.ALL.CTA ;  /* 0x0000000000007992 */ /* 0x0005ec0000008000 */
[----:B--2---:R-:W2:Y:S01]  /*3f40*/  FENCE.VIEW.ASYNC.S ;  /* 0x00000000000073c6 */ /* 0x004ea20000000000 */
[----:B------:R-:W-:-:S04]  /*3f50*/  PRMT R0, RZ, 0x654, R0 ;  /* 0x00000654ff007816 */ /* 0x000fc80000000000 */
[----:B--2---:R2:W-:Y:S01]  /*3f60*/  SYNCS.ARRIVE.TRANS64.RED.A1T0 RZ, [R0+URZ], RZ ;  /* 0x000000ff00ff79a7 */ /* 0x0045e200081004ff */
[----:B-1----:R-:W-:Y:S01]  /*3f70*/  LOP3.LUT P1, RZ, R6, 0x1, RZ, 0xc0, !PT ;  /* 0x0000000106ff7812 */ /* 0x002fe2000782c0ff */
[----:B--2---:R-:W-:-:S12]  /*3f80*/  BRA.U UP3, `(.L_x_74) ;  /* 0x0000000503087547 */ /* 0x004fd8000b800000 */
[----:B------:R-:W1:Y:S01]  /*3f90*/  LDCU UR4, c[0x0][0x38c] ;  /* 0x00007180ff0477ac */ /* 0x000e620008000800 */
[----:B------:R-:W-:Y:S02]  /*3fa0*/  PLOP3.LUT P2, PT, PT, PT, PT, 0x80, 0x8 ;  /* 0x000000000008781c */ /* 0x000fe40003f4f070 */
[----:B------:R-:W-:Y:S01]  /*3fb0*/  SHF.L.U32 R4, R9, 0x1f, RZ ;  /* 0x0000001f09047819 */ /* 0x000fe200000006ff */
[----:B------:R-:W-:Y:S02]  /*3fc0*/  ULEA UR31, UR32, UR26, 0x3 ;  /* 0x0000001a201f7291 */ /* 0x000fe4000f8e18ff */
[----:B------:R-:W-:Y:S02]  /*3fd0*/  ULEA UR11, UR32, UR44, 0x6 ;  /* 0x0000002c200b7291 */ /* 0x000fe4000f8e30ff */
[----:B-1----:R-:W-:-:S06]  /*3fe0*/  UISETP.GE.AND UP0, UPT, UR4, 0x1, UPT ;  /* 0x000000010400788c */ /* 0x002fcc000bf06270 */
[----:B------:R-:W-:-:S05]  /*3ff0*/  PLOP3.LUT P0, PT, PT, PT, UP0, 0x80, 0x8 ;  /* 0x000000000008781c */ /* 0x000fca0003f0f008 */
[----:B------:R-:W-:-:S08]  /*4000*/  @UP0 ULEA UR4, UR23, UR26, 0x3 ;  /* 0x0000001a17040291 */ /* 0x000fd0000f8e18ff */
[----:B------:R-:W-:-:S04]  /*4010*/  @P0 SHF.L.U32 R0, R2, 0x1f, RZ ;  /* 0x0000001f02000819 */ /* 0x000fc800000006ff */
[----:B------:R1:W2:Y:S01]  /*4020*/  @P0 SYNCS.PHASECHK.TRANS64.TRYWAIT P2, [UR4], R0 ;  /* 0x00000000ff0005a7 */ /* 0x0002a20008041104 */
[----:B------:R-:W3:Y:S02]  /*4030*/  SYNCS.PHASECHK.TRANS64.TRYWAIT P0, [UR31+0x120], R4 ;  /* 0x00012004ff0075a7 */ /* 0x000ee4000800111f */
[----:B-123--:R-:W-:Y:S05]  /*4040*/  @!P0 BRA `(.L_x_75) ;  /* 0x0000005000d08947 */ /* 0x00efea0003800000 */
.L_x_185:
[----:B------:R-:W-:Y:S01]  /*4050*/  UMOV UR27, UR22 ;  /* 0x00000016001b7c82 */ /* 0x000fe20008000000 */
[----:B------:R-:W-:Y:S05]  /*4060*/  BRA.U !UP0, `(.L_x_76) ;  /* 0x0000000108c07547 */ /* 0x000fea000b800000 */
[----:B------:R-:W-:Y:S02]  /*4070*/  UIADD3 UR27, UPT, UPT, UR43, UR22, URZ ;  /* 0x000000162b1b7290 */ /* 0x000fe4000fffe0ff */
[----:B------:R-:W-:Y:S01]  /*4080*/  UPLOP3.LUT UP2, UPT, UPT, UPT, UPT, 0x40, 0x4 ;  /* 0x000000000004789c */ /* 0x000fe20003f4e870 */
[----:B------:R-:W-:Y:S01]  /*4090*/  UMOV UR24, UR33 ;  /* 0x0000002100187c82 */ /* 0x000fe20008000000 */
[----:B------:R-:W-:-:S09]  /*40a0*/  UMOV UR10, UR23 ;  /* 0x00000017000a7c82 */ /* 0x000fd20008000000 */
.L_x_79:
[----:B--2---:R-:W-:Y:S01]  /*40b0*/  ULEA UR5, UR10, UR26, 0x3 ;  /* 0x0000001a0a057291 */ /* 0x004fe2000f8e18ff */
[----:B---3--:R-:W-:Y:S11]  /*40c0*/  @P2 BRA `(.L_x_77) ;  /* 0x00000000000c2947 */ /* 0x008ff60003800000 */
[----:B-1----:R-:W-:Y:S04]  /*40d0*/  SHF.L.U32 R4, R2, 0x1f, RZ ;  /* 0x0000001f02047819 */ /* 0x002fe800000006ff */
[----:B------:R-:W1:Y:S02]  /*40e0*/  SYNCS.PHASECHK.TRANS64.TRYWAIT P0, [UR5], R4 ;  /* 0x00000004ff0075a7 */ /* 0x000e640008001105 */
[----:B-1----:R-:W-:Y:S05]  /*40f0*/  @!P0 BRA `(.L_x_78) ;  /* 0x0000005000bc8947 */ /* 0x002fea0003800000 */
.L_x_77:
[----:B------:R-:W-:Y:S01]  /*4100*/  UISETP.NE.AND UP0, UPT, UR24, 0x1, UPT ;  /* 0x000000011800788c */ /* 0x000fe2000bf05270 */
[----:B------:R-:W-:Y:S01]  /*4110*/  PLOP3.LUT P2, PT, PT, PT, PT, 0x80, 0x8 ;  /* 0x000000000008781c */ /* 0x000fe20003f4f070 */
[----:B------:R-:W-:Y:S02]  /*4120*/  UIADD3 UR4, UPT, UPT, UR10, 0x1, URZ ;  /* 0x000000010a047890 */ /* 0x000fe4000fffe0ff */
[----:B------:R-:W-:Y:S02]  /*4130*/  UIADD3 UR25, UPT, UPT, UR5, 0x48, URZ ;  /* 0x0000004805197890 */ /* 0x000fe4000fffe0ff */
[----:B------:R-:W-:Y:S01]  /*4140*/  UISETP.NE.AND UP1, UPT, UR4, 0x9, UPT ;  /* 0x000000090400788c */ /* 0x000fe2000bf25270 */
[----:B------:R-:W-:Y:S01]  /*4150*/  PLOP3.LUT P0, PT, PT, PT, UP0, 0x80, 0x8 ;  /* 0x000000000008781c */ /* 0x000fe20003f0f008 */
[----:B------:R-:W-:Y:S02]  /*4160*/  UIADD3 UR22, UPT, UPT, UR22, 0x1, URZ ;  /* 0x0000000116167890 */ /* 0x000fe4000fffe0ff */
[----:B------:R-:W-:Y:S02]  /*4170*/  USEL UR6, URZ, 0x1, UP1 ;  /* 0x00000001ff067887 */ /* 0x000fe40008800000 */
[----:B------:R-:W-:Y:S02]  /*4180*/  USEL UR23, UR4, URZ, UP1 ;  /* 0x000000ff04177287 */ /* 0x000fe40008800000 */
[----:B------:R-:W-:Y:S02]  /*4190*/  UIADD3 UR24, UPT, UPT, UR24, -0x1, URZ ;  /* 0xffffffff18187890 */ /* 0x000fe4000fffe0ff */
[----:B------:R-:W-:Y:S01]  /*41a0*/  @UP0 ULEA UR4, UR23, UR26, 0x3 ;  /* 0x0000001a17040291 */ /* 0x000fe2000f8e18ff */
[----:B------:R-:W-:Y:S01]  /*41b0*/  LOP3.LUT R2, R2, UR6, RZ, 0x3c, !PT ;  /* 0x0000000602027c12 */ /* 0x000fe2000f8e3cff */
[----:B------:R-:W-:Y:S02]  /*41c0*/  ULEA UR6, UR10, UR30, 0x8 ;  /* 0x0000001e0a067291 */ /* 0x000fe4000f8e40ff */
[----:B------:R-:W-:Y:S01]  /*41d0*/  UISETP.NE.AND UP0, UPT, UR22, UR27, UPT ;  /* 0x0000001b1600728c */ /* 0x000fe2000bf05270 */
[----:B-1----:R-:W-:Y:S01]  /*41e0*/  @P0 SHF.L.U32 R0, R2, 0x1f, RZ ;  /* 0x0000001f02000819 */ /* 0x002fe200000006ff */
[----:B------:R-:W-:Y:S02]  /*41f0*/  UIADD3 UR20, UPT, UPT, UR6, 0x2, URZ ;  /* 0x0000000206147890 */ /* 0x000fe4000fffe0ff */
[----:B------:R-:W-:Y:S01]  /*4200*/  UIADD3 UR16, UPT, UPT, UR6, 0x4, URZ ;  /* 0x0000000406107890 */ /* 0x000fe2000fffe0ff */
[----:B------:R2:W3:Y:S01]  /*4210*/  @P0 SYNCS.PHASECHK.TRANS64.TRYWAIT P2, [UR4], R0 ;  /* 0x00000000ff0005a7 */ /* 0x0004e20008041104 */
[----:B------:R-:W-:Y:S02]  /*4220*/  ULEA UR4, UR10, UR29, 0xa ;  /* 0x0000001d0a047291 */ /* 0x000fe4000f8e50ff */
[----:B------:R-:W-:Y:S02]  /*4230*/  UIADD3 UR12, UPT, UPT, UR6, 0x6, URZ ;  /* 0x00000006060c7890 */ /* 0x000fe4000fffe0ff */
[----:B------:R-:W-:Y:S02]  /*4240*/  UIADD3 UR18, UPT, UPT, UR4, 0x2, URZ ;  /* 0x0000000204127890 */ /* 0x000fe4000fffe0ff */
[----:B------:R-:W-:Y:S02]  /*4250*/  UIADD3 UR14, UPT, UPT, UR4, 0x4, URZ ;  /* 0x00000004040e7890 */ /* 0x000fe4000fffe0ff */
[----:B------:R-:W-:Y:S01]  /*4260*/  UIADD3 UR8, UPT, UPT, UR4, 0x6, URZ ;  /* 0x0000000604087890 */ /* 0x000fe2000fffe0ff */
[----:B------:R-:W-:Y:S01]  /*4270*/  UMOV UR7, 0x40004040 ;  /* 0x4000404000077882 */ /* 0x000fe20000000000 */
[----:B------:R-:W-:Y:S01]  /*4280*/  UMOV UR5, 0x40004040 ;  /* 0x4000404000057882 */ /* 0x000fe20000000000 */
[----:B------:R-:W-:Y:S01]  /*4290*/  UMOV UR21, 0x40004040 ;  /* 0x4000404000157882 */ /* 0x000fe20000000000 */
[----:B------:R2:W-:Y:S01]  /*42a0*/  UTCHMMA.2CTA gdesc[UR4], gdesc[UR6], tmem[UR11], tmem[UR40], idesc[UR41], UP2 ;  /* 0x00ff2806040075ea */ /* 0x0005e2000920000b */
[----:B------:R-:W-:Y:S01]  /*42b0*/  UPLOP3.LUT UP2, UPT, UPT, UPT, UPT, 0x80, 0x8 ;  /* 0x000000000008789c */ /* 0x000fe20003f4f070 */
[----:B------:R-:W-:Y:S01]  /*42c0*/  UMOV UR19, 0x40004040 ;  /* 0x4000404000137882 */ /* 0x000fe20000000000 */
[----:B------:R-:W-:Y:S01]  /*42d0*/  UMOV UR17, 0x40004040 ;  /* 0x4000404000117882 */ /* 0x000fe20000000000 */
[----:B------:R2:W-:Y:S01]  /*42e0*/  UTCHMMA.2CTA gdesc[UR18], gdesc[UR20], tmem[UR11], tmem[UR38], idesc[UR39], UPT ;  /* 0x00ff2614120075ea */ /* 0x0005e2000ba0000b */
[----:B------:R-:W-:Y:S01]  /*42f0*/  UMOV UR15, 0x40004040 ;  /* 0x40004040000f7882 */ /* 0x000fe20000000000 */
[----:B------:R-:W-:Y:S01]  /*4300*/  UMOV UR13, 0x40004040 ;  /* 0x40004040000d7882 */ /* 0x000fe20000000000 */
[----:B------:R-:W-:Y:S01]  /*4310*/  UMOV UR9, 0x40004040 ;  /* 0x4000404000097882 */ /* 0x000fe20000000000 */
[----:B------:R2:W-:Y:S01]  /*4320*/  UTCHMMA.2CTA gdesc[UR14], gdesc[UR16], tmem[UR11], tmem[UR36], idesc[UR37], UPT ;  /* 0x00ff24100e0075ea */ /* 0x0005e2000ba0000b */
[----:B------:R2:W-:Y:S01]  /*4330*/  UTCHMMA.2CTA gdesc[UR8], gdesc[UR12], tmem[UR11], tmem[UR34], idesc[UR35], UPT ;  /* 0x00ff220c080075ea */ /* 0x0005e2000ba0000b */
[----:B------:R2:W-:Y:S01]  /*4340*/  UTCBAR.2CTA.MULTICAST [UR25], URZ, UR28 ;  /* 0x000000ff190073e9 */ /* 0x0005e2000820081c */
[----:B------:R-:W-:Y:S01]  /*4350*/  UMOV UR10, UR23 ;  /* 0x00000017000a7c82 */ /* 0x000fe20008000000 */
[----:B------:R-:W-:Y:S05]  /*4360*/  BRA.U UP0, `(.L_x_79) ;  /* 0xfffffffd00507547 */ /* 0x000fea000b83ffff */
.L_x_76:
[----:B--2---:R-:W-:Y:S01]  /*4370*/  UIADD3 UR4, UPT, UPT, UR31, 0x100, URZ ;  /* 0x000001001f047890 */ /* 0x004fe2000fffe0ff */
[----:B------:R-:W-:-:S08]  /*4380*/  UMOV UR22, UR27 ;  /* 0x0000001b00167c82 */ /* 0x000fd00008000000 */
[----:B------:R2:W-:Y:S01]  /*4390*/  UTCBAR.2CTA.MULTICAST [UR4], URZ, UR42 ;  /* 0x000000ff040073e9 */ /* 0x0005e2000820082a */
[----:B------:R-:W-:Y:S02]  /*43a0*/  NOP ;  /* 0x0000000000007918 */ /* 0x000fe40000000000 */
.L_x_74:
[----:B--2---:R-:W-:Y:S01]  /*43b0*/  UIADD3 UR4, UPT, UPT, UR32, 0x1, URZ ;  /* 0x0000000120047890 */ /* 0x004fe2000fffe0ff */
[----:B------:R-:W-:-:S03]  /*43c0*/  ISETP.NE.AND P0, PT, R8, 0x2, PT ;  /* 0x000000020800780c */ /* 0x000fc60003f05270 */
[----:B------:R-:W-:Y:S01]  /*43d0*/  UISETP.NE.AND UP0, UPT, UR4, 0x4, UPT ;  /* 0x000000040400788c */ /* 0x000fe2000bf05270 */
[----:B-1----:R-:W-:Y:S02]  /*43e0*/  SEL R0, RZ, 0x1, P0 ;  /* 0x00000001ff007807 */ /* 0x002fe40000000000 */
[----:B------:R-:W-:Y:S01]  /*43f0*/  SEL R8, R8, RZ, P0 ;  /* 0x000000ff08087207 */ /* 0x000fe20000000000 */
[----:B------:R-:W-:Y:S01]  /*4400*/  USEL UR5, URZ, 0x1, UP0 ;  /* 0x00000001ff057887 */ /* 0x000fe20008000000 */
[----:B------:R-:W-:Y:S01]  /*4410*/  LOP3.LUT R3, R3, R0, RZ, 0x3c, !PT ;  /* 0x0000000003037212 */ /* 0x000fe200078e3cff */
[----:B------:R-:W-:-:S04]  /*4420*/  USEL UR32, UR4, URZ, UP0 ;  /* 0x000000ff04207287 */ /* 0x000fc80008000000 */
[----:B------:R-:W-:Y:S01]  /*4430*/  LOP3.LUT R9, R9, UR5, RZ, 0x3c, !PT ;  /* 0x0000000509097c12 */ /* 0x000fe2000f8e3cff */
[----:B------:R-:W-:Y:S07]  /*4440*/  @P1 BRA `(.L_x_80) ;  /* 0xfffffff800881947 */ /* 0x000fee000383ffff */
[----:B------:R-:W1:Y:S01]  /*4450*/  S2UR UR8, SR_CgaCtaId ;  /* 0x00000000000879c3 */ /* 0x000e620000008800 */
[----:B------:R-:W-:Y:S01]  /*4460*/  ELECT P0, URZ, PT ;  /* 0x0000000000ff782f */ /* 0x000fe20003800000 */
[----:B------:R-:W-:Y:S01]  /*4470*/  HFMA2 R0, -RZ, RZ, 0, 5.9604644775390625e-08 ;  /* 0x00000001ff007431 */ /* 0x000fe200000001ff */
[----:B------:R-:W-:-:S05]  /*4480*/  UMOV UR4, 0x40 ;  /* 0x0000004000047882 */ /* 0x000fca0000000000 */
[----:B------:R-:W-:Y:S01]  /*4490*/  UVIRTCOUNT.DEALLOC.SMPOOL 0x80 ;  /* 0x000000800000784c */ /* 0x000fe20000000000 */
[----:B------:R-:W-:Y:S02]  /*44a0*/  UISETP.NE.AND UP1, UPT, UR46, URZ, UPT ;  /* 0x000000ff2e00728c */ /* 0x000fe4000bf25270 */
[----:B-1----:R-:W-:-:S09]  /*44b0*/  ULEA UR8, UR8, UR4, 0x18 ;  /* 0x0000000408087291 */ /* 0x002fd2000f8ec0ff */
[----:B------:R1:W-:Y:S01]  /*44c0*/  @P0 STS.U8 [UR8+0x1c], R0 ;  /* 0x00001c00ff000988 */ /* 0x0003e20008000008 */
[----:B------:R-:W-:Y:S05]  /*44d0*/  BRA.U UP1, `(.L_x_81) ;  /* 0x0000000101a07547 */ /* 0x000fea000b800000 */
[----:B------:R-:W-:Y:S01]  /*44e0*/  UIADD3 UR7, UPT, UPT, UR26, 0x120, URZ ;  /* 0x000001201a077890 */ /* 0x000fe2000fffe0ff */
[----:B------:R-:W-:-:S03]  /*44f0*/  SHF.L.U32 R2, R9, 0x1f, RZ ;  /* 0x0000001f09027819 */ /* 0x000fc600000006ff */
[----:B------:R-:W-:-:S09]  /*4500*/  ULEA UR4, UR32, UR7, 0x3 ;  /* 0x0000000720047291 */ /* 0x000fd2000f8e18ff */
[----:B------:R-:W2:Y:S02]  /*4510*/  SYNCS.PHASECHK.TRANS64.TRYWAIT P0, [UR4], R2 ;  /* 0x00000002ff0075a7 */ /* 0x000ea40008001104 */
[----:B--2---:R-:W-:Y:S05]  /*4520*/  @!P0 BRA `(.L_x_82) ;  /* 0x0000004c00c88947 */ /* 0x004fea0003800000 */
.L_x_188:
        /* <DEDUP_REMOVED lines=9> */
.L_x_190:
        /* <DEDUP_REMOVED lines=9> */
.L_x_192:
[----:B------:R-:W-:-:S04]  /*4650*/  UIADD3 UR4, UPT, UPT, UR4, 0x1, URZ ;  /* 0x0000000104047890 */ /* 0x000fc8000fffe0ff */
[----:B------:R-:W-:-:S04]  /*4660*/  UISETP.NE.AND UP0, UPT, UR4, 0x4, UPT ;  /* 0x000000040400788c */ /* 0x000fc8000bf05270 */
[----:B------:R-:W-:Y:S02]  /*4670*/  USEL UR5, URZ, 0x1, UP0 ;  /* 0x00000001ff057887 */ /* 0x000fe40008000000 */
[----:B------:R-:W-:-:S04]  /*4680*/  USEL UR4, UR4, URZ, UP0 ;  /* 0x000000ff04047287 */ /* 0x000fc80008000000 */
[----:B------:R-:W-:Y:S01]  /*4690*/  ULEA UR4, UR4, UR7, 0x3 ;  /* 0x0000000704047291 */ /* 0x000fe2000f8e18ff */
[----:B------:R-:W-:-:S04]  /*46a0*/  LOP3.LUT R2, R2, UR5, RZ, 0x3c, !PT ;  /* 0x0000000502027c12 */ /* 0x000fc8000f8e3cff */
[----:B------:R-:W-:Y:S01]  /*46b0*/  SHF.L.U32 R2, R2, 0x1f, RZ ;  /* 0x0000001f02027819 */ /* 0x000fe200000006ff */
[----:B-1----:R-:W-:-:S04]  /*46c0*/  IMAD.U32 R0, RZ, RZ, UR4 ;  /* 0x00000004ff007e24 */ /* 0x002fc8000f8e00ff */
[----:B------:R1:W2:Y:S03]  /*46d0*/  SYNCS.PHASECHK.TRANS64.TRYWAIT P0, [R0+URZ], R2 ;  /* 0x00000002000075a7 */ /* 0x0002a600080011ff */
[----:B--2---:R-:W-:Y:S05]  /*46e0*/  @!P0 NANOSLEEP.SYNCS 0x989680 ;  /* 0x009896800000895d */ /* 0x004fea0003900000 */
[----:B------:R-:W2:Y:S02]  /*46f0*/  @!P0 SYNCS.PHASECHK.TRANS64 P0, [R0+URZ], R2 ;  /* 0x00000002000085a7 */ /* 0x000ea400080010ff */
[----:B--2---:R-:W-:Y:S05]  /*4700*/  @P0 BRA `(.L_x_85) ;  /* 0x0000000000200947 */ /* 0x004fea0003800000 */
.L_x_86:
[----:B--2---:R2:W4:Y:S02]  /*4710*/  SYNCS.PHASECHK.TRANS64.TRYWAIT P0, [R0+URZ], R2 ;  /* 0x00000002000075a7 */ /* 0x00452400080011ff */
[----:B----4-:R-:W-:Y:S05]  /*4720*/  @!P0 NANOSLEEP.SYNCS 0x989680 ;  /* 0x009896800000895d */ /* 0x010fea0003900000 */
[----:B------:R-:W4:Y:S02]  /*4730*/  @!P0 SYNCS.PHASECHK.TRANS64 P0, [R0+URZ], R2 ;  /* 0x00000002000085a7 */ /* 0x000f2400080010ff */
[----:B----4-:R-:W-:Y:S05]  /*4740*/  @!P0 BRA `(.L_x_86) ;  /* 0xfffffffc00f08947 */ /* 0x010fea000383ffff */
[----:B------:R-:W-:Y:S05]  /*4750*/  BRA `(.L_x_85) ;  /* 0x00000000000c7947 */ /* 0x000fea0003800000 */
.L_x_81:
[----:B------:R-:W-:-:S04]  /*4760*/  UIADD3 UR4, UPT, UPT, UR26, 0x160, URZ ;  /* 0x000001601a047890 */ /* 0x000fc8000fffe0ff */
[----:B------:R-:W-:-:S09]  /*4770*/  UPRMT UR4, UR45, 0x654, UR4 ;  /* 0x000006542d047896 */ /* 0x000fd20008000004 */
[----:B------:R-:W-:Y:S03]  /*4780*/  SYNCS.ARRIVE.TRANS64.RED.A1T0 RZ, [UR4], RZ ;  /* 0x000000ffffff79a7 */ /* 0x000fe60008100404 */
.L_x_85:
[----:B-12---:R-:W-:Y:S01]  /*4790*/  SHF.L.U32 R2, RZ, 0x1f, RZ ;  /* 0x0000001fff027819 */ /* 0x006fe200000006ff */
[----:B------:R-:W-:Y:S01]  /*47a0*/  UIADD3 UR4, UPT, UPT, UR26, 0x160, URZ ;  /* 0x000001601a047890 */ /* 0x000fe2000fffe0ff */
[----:B------:R-:W-:Y:S02]  /*47b0*/  PLOP3.LUT P0, PT, PT, PT, UP1, 0x80, 0x8 ;  /* 0x000000000008781c */ /* 0x000fe40003f0f018 */
[----:B------:R-:W1:Y:S02]  /*47c0*/  SYNCS.PHASECHK.TRANS64.TRYWAIT P1, [UR26+0x160], R2 ;  /* 0x00016002ff0075a7 */ /* 0x000e64000802111a */
[----:B-1----:R-:W-:Y:S09]  /*47d0*/  @!P1 BRA `(.L_x_87) ;  /* 0x0000004c00649947 */ /* 0x002ff20003800000 */
.L_x_194:
[----:B------:R-:W-:Y:S01]  /*47e0*/  @!UP1 UPRMT UR4, UR45, 0x654, UR4 ;  /* 0x000006542d049896 */ /* 0x000fe20008000004 */
[----:B------:R-:W-:Y:S01]  /*47f0*/  UMOV UR5, 0xffff ;  /* 0x0000ffff00057882 */ /* 0x000fe20000000000 */
[----:B------:R-:W-:-:S07]  /*4800*/  UMOV UR6, 0x1 ;  /* 0x0000000100067882 */ /* 0x000fce0000000000 */
[----:B------:R-:W-:Y:S01]  /*4810*/  @!P0 SYNCS.ARRIVE.TRANS64.RED.A1T0 RZ, [UR4], RZ ;  /* 0x000000ffffff89a7 */ /* 0x000fe20008100404 */
[----:B------:R-:W-:Y:S01]  /*4820*/  NOP ;  /* 0x0000000000007918 */ /* 0x000fe20000000000 */
[----:B-1----:R-:W1:Y:S01]  /*4830*/  LDS R0, [UR8+0x14] ;  /* 0x00001408ff007984 */ /* 0x002e620008000800 */
[----:B------:R-:W-:-:S04]  /*4840*/  ULOP3.LUT UR4, UR44, 0xffff, URZ, 0xc0, !UPT ;  /* 0x0000ffff2c047892 */ /* 0x000fc8000f8ec0ff */
[----:B------:R-:W-:-:S04]  /*4850*/  USHF.R.U32.HI UR4, URZ, 0x5, UR4 ;  /* 0x00000005ff047899 */ /* 0x000fc80008011604 */
[----:B------:R-:W-:Y:S02]  /*4860*/  USHF.L.U32 UR5, UR5, UR4, URZ ;  /* 0x0000000405057299 */ /* 0x000fe400080006ff */
[----:B------:R-:W-:-:S04]  /*4870*/  USHF.L.U32 UR4, UR6, UR4, URZ ;  /* 0x0000000406047299 */ /* 0x000fc800080006ff */
[----:B-1----:R-:W-:-:S04]  /*4880*/  LOP3.LUT R0, R0, UR5, RZ, 0xc0, !PT ;  /* 0x0000000500007c12 */ /* 0x002fc8000f8ec0ff */
[----:B------:R-:W-:-:S13]  /*4890*/  ISETP.NE.AND P0, PT, R0, UR5, PT ;  /* 0x0000000500007c0c */ /* 0x000fda000bf05270 */
[----:B------:R-:W-:Y:S05]  /*48a0*/  @P0 BRA `(.L_x_88) ;  /* 0x0000000000580947 */ /* 0x000fea0003800000 */
[----:B------:R-:W1:Y:S02]  /*48b0*/  LDS R0, [UR8+0x18] ;  /* 0x00001808ff007984 */ /* 0x000e640008000800 */
[----:B-1----:R-:W-:-:S04]  /*48c0*/  LOP3.LUT R0, R0, UR4, RZ, 0xc0, !PT ;  /* 0x0000000400007c12 */ /* 0x002fc8000f8ec0ff */
[----:B------:R-:W-:-:S13]  /*48d0*/  ISETP.NE.AND P0, PT, R0, UR4, PT ;  /* 0x0000000400007c0c */ /* 0x000fda000bf05270 */
[----:B------:R-:W-:Y:S05]  /*48e0*/  @P0 BRA `(.L_x_89) ;  /* 0x00000000003c0947 */ /* 0x000fea0003800000 */
[----:B------:R-:W1:Y:S01]  /*48f0*/  S2R R2, SR_LANEID ;  /* 0x0000000000027919 */ /* 0x000e620000000000 */
[----:B------:R-:W-:-:S06]  /*4900*/  ULOP3.LUT UR5, URZ, UR5, URZ, 0x33, !UPT ;  /* 0x00000005ff057292 */ /* 0x000fcc000f8e33ff */
[----:B------:R-:W-:-:S04]  /*4910*/  IMAD.U32 R0, RZ, RZ, UR5 ;  /* 0x00000005ff007e24 */ /* 0x000fc8000f8e00ff */
[----:B------:R2:W4:Y:S02]  /*4920*/  REDUX UR7, R0 ;  /* 0x00000000000773c4 */ /* 0x0005240000000000 */
[----:B------:R1:W-:Y:S01]  /*4930*/  UTCATOMSWS.AND URZ, UR5 ;  /* 0x0000000500ff79e3 */ /* 0x0003e20008000000 */
[----:B--2---:R-:W-:Y:S01]  /*4940*/  LOP3.LUT R0, RZ, UR4, RZ, 0x33, !PT ;  /* 0x00000004ff007c12 */ /* 0x004fe2000f8e33ff */
[----:B------:R-:W-:Y:S02]  /*4950*/  VOTEU.ANY UR4, UPT, PT ;  /* 0x0000000000047886 */ /* 0x000fe400038e0100 */
[----:B------:R-:W-:Y:S02]  /*4960*/  UFLO.U32 UR4, UR4 ;  /* 0x00000004000472bd */ /* 0x000fe400080e0000 */
[----:B------:R-:W2:Y:S04]  /*4970*/  REDUX UR6, R0 ;  /* 0x00000000000673c4 */ /* 0x000ea80000000000 */
[----:B-1----:R-:W-:-:S02]  /*4980*/  ISETP.EQ.U32.AND P0, PT, R2, UR4, PT ;  /* 0x0000000402007c0c */ /* 0x002fc4000bf02070 */
[----:B----4-:R-:W-:-:S11]  /*4990*/  MOV R2, UR7 ;  /* 0x0000000700027c02 */ /* 0x010fd60008000f00 */
[----:B------:R1:W-:Y:S01]  /*49a0*/  @P0 ATOMS.AND RZ, [UR8+0x14], R2 ;  /* 0x00001402ffff098c */ /* 0x0003e2000a800008 */
[----:B--2---:R-:W-:-:S05]  /*49b0*/  IMAD.U32 R0, RZ, RZ, UR6 ;  /* 0x00000006ff007e24 */ /* 0x004fca000f8e00ff */
[----:B------:R1:W-:Y:S01]  /*49c0*/  @P0 ATOMS.AND RZ, [UR8+0x18], R0 ;  /* 0x00001800ffff098c */ /* 0x0003e2000a800008 */
[----:B------:R-:W-:Y:S05]  /*49d0*/  BRA `(.L_x_90) ;  /* 0x0000000000147947 */ /* 0x000fea0003800000 */
.L_x_89:
[----:B------:R-:W-:Y:S02]  /*49e0*/  MOV R2, 0x4a00 ;  /* 0x00004a0000027802 */ /* 0x000fe40000000f00 */
[----:B---3-5:R-:W-:Y:S05]  /*49f0*/  CALL.REL.NOINC `($__internal_0_$__cuda_sm10x_tcgen05_guardrail_trap_col_being_dealloced_not_returned_by_alloc) ;  /* 0x0000005000447944 */ /* 0x028fea0003c00000 */
[----:B------:R-:W-:Y:S05]  /*4a00*/  BRA `(.L_x_90) ;  /* 0x0000000000087947 */ /* 0x000fea0003800000 */
.L_x_88:
[----:B------:R-:W-:Y:S02]  /*4a10*/  MOV R2, 0x4a30 ;  /* 0x00004a3000027802 */ /* 0x000fe40000000f00 */
[----:B---3-5:R-:W-:Y:S05]  /*4a20*/  CALL.REL.NOINC `($__internal_2_$__cuda_sm10x_tcgen05_guardrail_trap_unallocated_columns_being_dealloced) ;  /* 0x0000005000507944 */ /* 0x028fea0003c00000 */
.L_x_90:
[----:B------:R-:W-:Y:S01]  /*4a30*/  NOP ;  /* 0x0000000000007918 */ /* 0x000fe20000000000 */
[----:B------:R-:W-:Y:S05]  /*4a40*/  EXIT ;  /* 0x000000000000794d */ /* 0x000fea0003800000 */
.L_x_61:
[----:B------:R-:W-:-:S09]  /*4a50*/  UISETP.NE.OR UP0, UPT, UR21, 0x3, !UP5 ;  /* 0x000000031500788c */ /* 0x000fd2000ef05670 */
[----:B------:R-:W-:Y:S05]  /*4a60*/  BRA.U UP0, `(.L_x_91) ;  /* 0x00000011005c7547 */ /* 0x000fea000b800000 */
[----:B------:R-:W2:Y:S01]  /*4a70*/  S2UR UR10, SR_CgaCtaId ;  /* 0x00000000000a79c3 */ /* 0x000ea20000008800 */
[----:B------:R-:W3:Y:S01]  /*4a80*/  LDCU UR31, c[0x0][0x370] ;  /* 0x00006e00ff1f77ac */ /* 0x000ee20008000800 */
[----:B------:R-:W-:Y:S02]  /*4a90*/  HFMA2 R13, -RZ, RZ, 0, 0 ;  /* 0x00000000ff0d7431 */ /* 0x000fe400000001ff */
[----:B------:R-:W-:Y:S01]  /*4aa0*/  IMAD.MOV.U32 R15, RZ, RZ, 0x1 ;  /* 0x00000001ff0f7424 */ /* 0x000fe200078e00ff */
[----:B------:R-:W-:Y:S01]  /*4ab0*/  MOV R7, 0x2000 ;  /* 0x0000200000077802 */ /* 0x000fe20000000f00 */
[----:B------:R-:W3:Y:S01]  /*4ac0*/  LDCU.128 UR44, c[0x0][0xb10] ;  /* 0x00016200ff2c77ac */ /* 0x000ee20008000c00 */
[----:B------:R-:W-:Y:S01]  /*4ad0*/  IMAD.MOV.U32 R14, RZ, RZ, RZ ;  /* 0x000000ffff0e7224 */ /* 0x000fe200078e00ff */
[----:B------:R-:W4:Y:S01]  /*4ae0*/  LDC.64 R16, c[0x0][0x348] ;  /* 0x0000d200ff107b82 */ /* 0x000f220000000a00 */
[----:B------:R-:W1:Y:S01]  /*4af0*/  LDCU UR30, c[0x0][0x374] ;  /* 0x00006e80ff1e77ac */ /* 0x000e620008000800 */
[----:B------:R-:W2:Y:S06]  /*4b00*/  LDCU UR15, c[0x0][0xb0c] ;  /* 0x00016180ff0f77ac */ /* 0x000eac0008000800 */
[----:B------:R-:W4:Y:S01]  /*4b10*/  LDC.64 R2, c[0x0][0x888] ;  /* 0x00022200ff027b82 */ /* 0x000f220000000a00 */
[----:B------:R-:W4:Y:S01]  /*4b20*/  LDCU UR48, c[0x0][0xb20] ;  /* 0x00016400ff3077ac */ /* 0x000f220008000800 */
[----:B------:R-:W4:Y:S06]  /*4b30*/  LDCU UR4, c[0x0][0xb30] ;  /* 0x00016600ff0477ac */ /* 0x000f2c0008000800 */
[----:B------:R-:W4:Y:S01]  /*4b40*/  LDC.64 R4, c[0x0][0x890] ;  /* 0x00022400ff047b82 */ /* 0x000f220000000a00 */
[----:B------:R-:W-:Y:S01]  /*4b50*/  UMOV UR21, 0x400 ;  /* 0x0000040000157882 */ /* 0x000fe20000000000 */
[----:B---3--:R-:W-:-:S02]  /*4b60*/  UIMAD.WIDE.U32 UR6, UR31, UR44, URZ ;  /* 0x0000002c1f0672a5 */ /* 0x008fc4000f8e00ff */
[----:B-1----:R-:W-:Y:S02]  /*4b70*/  UIMAD.WIDE.U32 UR8, UR30, UR47, URZ ;  /* 0x0000002f1e0872a5 */ /* 0x002fe4000f8e00ff */
[----:B--2---:R-:W-:Y:S02]  /*4b80*/  ULEA UR21, UR10, UR21, 0x18 ;  /* 0x000000150a157291 */ /* 0x004fe4000f8ec0ff */
[----:B------:R-:W-:Y:S02]  /*4b90*/  UPLOP3.LUT UP3, UPT, UPT, UPT, UPT, 0x40, 0x4 ;  /* 0x000000000004789c */ /* 0x000fe40003f6e870 */
[----:B------:R-:W-:Y:S02]  /*4ba0*/  UIADD3 UR37, UPT, UPT, UR21, 0xa8, URZ ;  /* 0x000000a815257890 */ /* 0x000fe4000fffe0ff */
[----:B------:R-:W-:Y:S02]  /*4bb0*/  UIADD3 UR33, UPT, UPT, UR21, 0x90, URZ ;  /* 0x0000009015217890 */ /* 0x000fe4000fffe0ff */
[----:B------:R-:W-:-:S02]  /*4bc0*/  UIADD3 UR25, UPT, UPT, UR21, 0x98, URZ ;  /* 0x0000009815197890 */ /* 0x000fc4000fffe0ff */
[----:B------:R-:W-:Y:S01]  /*4bd0*/  UIADD3 UR17, UPT, UPT, UR21, 0xa0, URZ ;  /* 0x000000a015117890 */ /* 0x000fe2000fffe0ff */
[----:B------:R-:W-:Y:S01]  /*4be0*/  UMOV UR6, UR7 ;  /* 0x0000000700067c82 */ /* 0x000fe20008000000 */
[----:B------:R-:W-:Y:S01]  /*4bf0*/  UMOV UR41, UR9 ;  /* 0x0000000900297c82 */ /* 0x000fe20008000000 */
[----:B------:R-:W-:Y:S02]  /*4c00*/  UISETP.GE.AND UP0, UPT, UR42, 0x1, UPT ;  /* 0x000000012a00788c */ /* 0x000fe4000bf06270 */
[----:B------:R-:W-:Y:S01]  /*4c10*/  UISETP.NE.AND UP4, UPT, UR42, 0x1, UPT ;  /* 0x000000012a00788c */ /* 0x000fe2000bf85270 */
[----:B------:R-:W1:Y:S01]  /*4c20*/  LDCU.64 UR22, c[0x0][0xb28] ;  /* 0x00016500ff1677ac */ /* 0x000e620008000a00 */
[----:B------:R-:W-:Y:S02]  /*4c30*/  UISETP.NE.AND UP6, UPT, UR15, 0x1, UPT ;  /* 0x000000010f00788c */ /* 0x000fe4000bfc5270 */
[----:B------:R-:W-:Y:S02]  /*4c40*/  UISETP.NE.AND UP5, UPT, UR46, 0x1, UPT ;  /* 0x000000012e00788c */ /* 0x000fe4000bfa5270 */
[----:B------:R-:W-:-:S02]  /*4c50*/  UPRMT UR37, UR10, 0x654, UR37 ;  /* 0x000006540a257896 */ /* 0x000fc40008000025 */
[----:B------:R-:W-:Y:S02]  /*4c60*/  USHF.R.U32.HI UR43, URZ, UR45, UR6 ;  /* 0x0000002dff2b7299 */ /* 0x000fe40008011606 */
[----:B------:R-:W-:Y:S02]  /*4c70*/  UPRMT UR40, UR10, 0x654, UR33 ;  /* 0x000006540a287896 */ /* 0x000fe40008000021 */
[----:B------:R-:W-:Y:S02]  /*4c80*/  UPRMT UR39, UR10, 0x654, UR25 ;  /* 0x000006540a277896 */ /* 0x000fe40008000019 */
[----:B------:R-:W-:Y:S02]  /*4c90*/  UPRMT UR38, UR10, 0x654, UR17 ;  /* 0x000006540a267896 */ /* 0x000fe40008000011 */
[----:B----4-:R-:W-:Y:S02]  /*4ca0*/  USHF.R.U32.HI UR41, URZ, UR48, UR41 ;  /* 0x00000030ff297299 */ /* 0x010fe40008011629 */
[----:B------:R-:W-:-:S11]  /*4cb0*/  UISETP.NE.AND UP2, UPT, UR4, 0x1, UPT ;  /* 0x000000010400788c */ /* 0x000fd6000bf45270 */
.L_x_102:
[C---:B------:R-:W-:Y:S02]  /*4cc0*/  LEA R12, R14.reuse, UR21, 0x3 ;  /* 0x000000150e0c7c11 */ /* 0x040fe4000f8e18ff */
[----:B------:R-:W-:Y:S02]  /*4cd0*/  SHF.L.U32 R0, R13, 0x1f, RZ ;  /* 0x0000001f0d007819 */ /* 0x000fe400000006ff */
[----:B------:R-:W-:Y:S02]  /*4ce0*/  LEA R8, R14, UR21, 0x4 ;  /* 0x000000150e087c11 */ /* 0x000fe4000f8e20ff */
[----:B--2---:R-:W2:Y:S02]  /*4cf0*/  SYNCS.PHASECHK.TRANS64.TRYWAIT P0, [R12+URZ+0xe0], R0 ;  /* 0x0000e0000c0075a7 */ /* 0x004ea400080011ff */
[----:B--2---:R-:W-:Y:S05]  /*4d00*/  @!P0 BRA `(.L_x_92) ;  /* 0x0000004800308947 */ /* 0x004fea0003800000 */
.L_x_195:
[----:B------:R-:W3:Y:S01]  /*4d10*/  LDS.128 R8, [R8+0x170] ;  /* 0x0001700008087984 */ /* 0x000ee20000000c00 */
[----:B------:R-:W-:Y:S01]  /*4d20*/  UISETP.GE.AND UP0, UPT, UR42, 0x1, UPT ;  /* 0x000000012a00788c */ /* 0x000fe2000bf06270 */
[----:B------:R-:W-:Y:S01]  /*4d30*/  @!PT LDS RZ, [RZ] ;  /* 0x00000000fffff984 */ /* 0x000fe20000000800 */
[----:B------:R-:W-:Y:S01]  /*4d40*/  @!PT LDS RZ, [RZ] ;  /* 0x00000000fffff984 */ /* 0x000fe20000000800 */
[----:B------:R-:W-:Y:S01]  /*4d50*/  @!PT LDS RZ, [RZ] ;  /* 0x00000000fffff984 */ /* 0x000fe20000000800 */
[----:B------:R-:W-:Y:S01]  /*4d60*/  @!PT LDS RZ, [RZ] ;  /* 0x00000000fffff984 */ /* 0x000fe20000000800 */
[----:B------:R4:W-:Y:S06]  /*4d70*/  MEMBAR.ALL.CTA ;  /* 0x0000000000007992 */ /* 0x0009ec0000008000 */
[----:B----4-:R-:W4:Y:S01]  /*4d80*/  FENCE.VIEW.ASYNC.S ;  /* 0x00000000000073c6 */ /* 0x010f220000000000 */
[----:B---3--:R-:W-:Y:S11]  /*4d90*/  LOP3.LUT P0, RZ, R10, 0x1, RZ, 0xc0, !PT ;  /* 0x000000010aff7812 */ /* 0x008ff6000780c0ff */
[----:B------:R-:W-:Y:S02]  /*4da0*/  @!UPT UIADD3 URZ, UPT, UPT, URZ, URZ, URZ ;  /* 0x000000fffffff290 */ /* 0x000fe4000fffe0ff */
[----:B----4-:R-:W-:Y:S01]  /*4db0*/  VOTEU.ANY UP1, P0 ;  /* 0x0000000000ff7886 */ /* 0x010fe20000020100 */
[----:B------:R-:W-:Y:S11]  /*4dc0*/  PLOP3.LUT P0, PT, PT, PT, UP1, 0x80, 0x8 ;  /* 0x000000000008781c */ /* 0x000ff60003f0f018 */
[----:B------:R-:W-:Y:S02]  /*4dd0*/  @!UPT UIADD3 URZ, UPT, UPT, URZ, URZ, URZ ;  /* 0x000000fffffff290 */ /* 0x000fe4000fffe0ff */
[----:B--2---:R-:W-:Y:S02]  /*4de0*/  @P0 SHF.R.U32.HI R0, RZ, 0x10, R9 ;  /* 0x00000010ff000819 */ /* 0x004fe40000011609 */
[----:B------:R-:W-:Y:S02]  /*4df0*/  @P0 MOV R6, R8 ;  /* 0x0000000800060202 */ /* 0x000fe40000000f00 */
[----:B------:R-:W-:Y:S01]  /*4e00*/  @P0 R2UR UR4, R0 ;  /* 0x00000000000402ca */ /* 0x000fe200000e0000 */
[----:B------:R-:W-:Y:S01]  /*4e10*/  VIADD R0, R12, 0xf0 ;  /* 0x000000f00c007836 */ /* 0x000fe20000000000 */
[----:B------:R-:W-:Y:S02]  /*4e20*/  @P0 LOP3.LUT R8, R9, 0xffff, RZ, 0xc0, !PT ;  /* 0x0000ffff09080812 */ /* 0x000fe400078ec0ff */
[----:B------:R-:W-:Y:S02]  /*4e30*/  @P0 R2UR UR6, R6 ;  /* 0x00000000060602ca */ /* 0x000fe400000e0000 */
[----:B------:R-:W-:Y:S02]  /*4e40*/  PRMT R0, RZ, 0x654, R0 ;  /* 0x00000654ff007816 */ /* 0x000fe40000000000 */
[----:B------:R-:W-:Y:S02]  /*4e50*/  @P0 R2UR UR5, R8 ;  /* 0x00000000080502ca */ /* 0x000fe400000e0000 */
[----:B------:R2:W-:Y:S03]  /*4e60*/  SYNCS.ARRIVE.TRANS64.RED.A1T0 RZ, [R0+URZ], RZ ;  /* 0x000000ff00ff79a7 */ /* 0x0005e600081004ff */
[----:B------:R-:W-:Y:S04]  /*4e70*/  @UP1 UMOV UR29, UR4 ;  /* 0x00000004001d1c82 */ /* 0x000fe80008000000 */
[----:B------:R-:W-:Y:S04]  /*4e80*/  @UP1 UMOV UR14, UR6 ;  /* 0x00000006000e1c82 */ /* 0x000fe80008000000 */
[----:B------:R-:W-:Y:S01]  /*4e90*/  @UP1 UMOV UR13, UR5 ;  /* 0x00000005000d1c82 */ /* 0x000fe20008000000 */
[----:B------:R-:W-:Y:S05]  /*4ea0*/  BRA.U !UP0, `(.L_x_93) ;  /* 0x0000000108a47547 */ /* 0x000fea000b800000 */
[----:B------:R-:W-:Y:S02]  /*4eb0*/  UIMAD.WIDE.U32 UR18, UR13, UR47, URZ ;  /* 0x0000002f0d1272a5 */ /* 0x000fe4000f8e00ff */
[----:B------:R-:W-:Y:S02]  /*4ec0*/  UIMAD.WIDE.U32 UR26, UR14, UR44, URZ ;  /* 0x0000002c0e1a72a5 */ /* 0x000fe4000f8e00ff */
[----:B------:R-:W-:Y:S02]  /*4ed0*/  USEL UR4, UR30, UR41, !UP5 ;  /* 0x000000291e047287 */ /* 0x000fe4000e800000 */
[----:B------:R-:W-:Y:S02]  /*4ee0*/  USEL UR7, UR31, UR43, !UP6 ;  /* 0x0000002b1f077287 */ /* 0x000fe4000f000000 */
[----:B-1----:R-:W-:Y:S02]  /*4ef0*/  UIMAD.WIDE.U32 UR8, UR4, UR22, URZ ;  /* 0x00000016040872a5 */ /* 0x002fe4000f8e00ff */
[----:B------:R-:W-:Y:S01]  /*4f00*/  UIMAD.WIDE.U32 UR10, UR7, UR22, URZ ;  /* 0x00000016070a72a5 */ /* 0x000fe2000f8e00ff */
[----:B------:R-:W-:Y:S02]  /*4f10*/  UMOV UR5, UR19 ;  /* 0x0000001300057c82 */ /* 0x000fe40008000000 */
[----:B------:R-:W-:Y:S03]  /*4f20*/  USHF.R.U32.HI UR6, URZ, UR48, UR5 ;  /* 0x00000030ff067299 */ /* 0x000fe60008011605 */
[----:B------:R-:W-:Y:S01]  /*4f30*/  UMOV UR5, UR27 ;  /* 0x0000001b00057c82 */ /* 0x000fe20008000000 */
[----:B------:R-:W-:Y:S02]  /*4f40*/  USEL UR6, UR13, UR6, !UP5 ;  /* 0x000000060d067287 */ /* 0x000fe4000e800000 */
[----:B------:R-:W-:Y:S03]  /*4f50*/  USHF.R.U32.HI UR12, URZ, UR45, UR5 ;  /* 0x0000002dff0c7299 */ /* 0x000fe60008011605 */
[----:B------:R-:W-:Y:S02]  /*4f60*/  UMOV UR5, UR9 ;  /* 0x0000000900057c82 */ /* 0x000fe40008000000 */
[----:B------:R-:W-:Y:S03]  /*4f70*/  @UP4 USHF.R.U32.HI UR4, URZ, UR23, UR5 ;  /* 0x00000017ff044299 */ /* 0x000fe60008011605 */
[----:B------:R-:W-:Y:S01]  /*4f80*/  UMOV UR5, UR11 ;  /* 0x0000000b00057c82 */ /* 0x000fe20008000000 */
[----:B------:R-:W-:Y:S02]  /*4f90*/  UIMAD UR4, UR42, UR4, URZ ;  /* 0x000000042a0472a4 */ /* 0x000fe4000f8e02ff */
[----:B------:R-:W-:Y:S02]  /*4fa0*/  @UP4 USHF.R.U32.HI UR7, URZ, UR23, UR5 ;  /* 0x00000017ff074299 */ /* 0x000fe40008011605 */
[----:B------:R-:W-:Y:S02]  /*4fb0*/  UIMAD.WIDE.U32 UR10, UR6, UR22, URZ ;  /* 0x00000016060a72a5 */ /* 0x000fe4000f8e00ff */
[----:B------:R-:W-:Y:S02]  /*4fc0*/  USEL UR5, UR14, UR12, !UP6 ;  /* 0x0000000c0e057287 */ /* 0x000fe4000f000000 */
[----:B------:R-:W-:Y:S02]  /*4fd0*/  UIMAD UR8, UR42, UR7, URZ ;  /* 0x000000072a0872a4 */ /* 0x000fe4000f8e02ff */
[----:B------:R-:W-:Y:S03]  /*4fe0*/  UISETP.GE.AND UP0, UPT, UR6, UR4, UPT ;  /* 0x000000040600728c */ /* 0x000fe6000bf06270 */
[----:B------:R-:W-:Y:S01]  /*4ff0*/  UMOV UR4, UR11 ;  /* 0x0000000b00047c82 */ /* 0x000fe20008000000 */
[----:B------:R-:W-:Y:S02]  /*5000*/  UISETP.GE.OR UP0, UPT, UR5, UR8, UP0 ;  /* 0x000000080500728c */ /* 0x000fe40008706670 */
[----:B------:R-:W-:Y:S02]  /*5010*/  USHF.R.U32.HI UR4, URZ, UR23, UR4 ;  /* 0x00000017ff047299 */ /* 0x000fe40008011604 */
[----:B------:R-:W-:Y:S02]  /*5020*/  UIMAD.WIDE.U32 UR8, UR5, UR22, URZ ;  /* 0x00000016050872a5 */ /* 0x000fe4000f8e00ff */
[----:B------:R-:W-:Y:S04]  /*5030*/  USEL UR10, UR6, UR4, !UP4 ;  /* 0x00000004060a7287 */ /* 0x000fe8000e000000 */
[----:B------:R-:W-:Y:S01]  /*5040*/  UIADD3 UR11, UPT, UPT, -UR10, URZ, URZ ;  /* 0x000000ff0a0b7290 */ /* 0x000fe2000fffe1ff */
[----:B------:R-:W-:Y:S02]  /*5050*/  @!UP0 UMOV UR4, UR9 ;  /* 0x0000000900048c82 */ /* 0x000fe40008000000 */
[----:B------:R-:W-:Y:S02]  /*5060*/  @!UP0 USHF.R.U32.HI UR4, URZ, UR23, UR4 ;  /* 0x00000017ff048299 */ /* 0x000fe40008011604 */
[----:B------:R-:W-:Y:S02]  /*5070*/  UIMAD UR8, UR42, UR11, UR6 ;  /* 0x0000000b2a0872a4 */ /* 0x000fe4000f8e0206 */
[----:B------:R-:W-:Y:S04]  /*5080*/  @!UP0 USEL UR4, UR5, UR4, !UP4 ;  /* 0x0000000405048287 */ /* 0x000fe8000e000000 */
[----:B------:R-:W-:Y:S02]  /*5090*/  @!UP0 UIMAD UR8, UR7, UR8, UR4 ;  /* 0x00000008070882a4 */ /* 0x000fe4000f8e0204 */
[----:B------:R-:W-:Y:S02]  /*50a0*/  @!UP0 UIADD3 UR9, UPT, UPT, UR10, -UR4, URZ ;  /* 0x800000040a098290 */ /* 0x000fe4000fffe0ff */
[----:B------:R-:W-:Y:S02]  /*50b0*/  UIADD3 UR4, UPT, UPT, -UR5, URZ, URZ ;  /* 0x000000ff05047290 */ /* 0x000fe4000fffe1ff */
[----:B------:R-:W-:Y:S02]  /*50c0*/  UIADD3 UR7, UPT, UPT, -UR6, URZ, URZ ;  /* 0x000000ff06077290 */ /* 0x000fe4000fffe1ff */
[----:B------:R-:W-:Y:S02]  /*50d0*/  @!UP0 UIMAD UR6, UR9, UR42, UR5 ;  /* 0x0000002a090682a4 */ /* 0x000fe4000f8e0205 */
[----:B------:R-:W-:Y:S02]  /*50e0*/  UIMAD UR14, UR15, UR4, UR14 ;  /* 0x000000040f0e72a4 */ /* 0x000fe4000f8e020e */
[----:B------:R-:W-:Y:S01]  /*50f0*/  UIMAD UR13, UR46, UR7, UR13 ;  /* 0x000000072e0d72a4 */ /* 0x000fe2000f8e020d */
[----:B------:R-:W-:Y:S02]  /*5100*/  @!UP0 UMOV UR5, UR8 ;  /* 0x0000000800058c82 */ /* 0x000fe40008000000 */
[----:B------:R-:W-:Y:S02]  /*5110*/  UIMAD UR14, UR5, UR15, UR14 ;  /* 0x0000000f050e72a4 */ /* 0x000fe4000f8e020e */
[----:B------:R-:W-:Y:S11]  /*5120*/  UIMAD UR13, UR6, UR46, UR13 ;  /* 0x0000002e060d72a4 */ /* 0x000ff6000f8e020d */
[----:B------:R-:W-:Y:S01]  /*5130*/  @!UPT UIADD3 URZ, UPT, UPT, URZ, URZ, URZ ;  /* 0x000000fffffff290 */ /* 0x000fe2000fffe0ff */
.L_x_93:
[----:B------:R-:W3:Y:S01]  /*5140*/  @!UP2 LDCU.128 UR8, c[0x0][0xb10] ;  /* 0x00016200ff08a7ac */ /* 0x000ee20008000c00 */
[C---:B------:R-:W-:Y:S02]  /*5150*/  ISETP.NE.U32.AND P1, PT, R4.reuse, RZ, PT ;  /* 0x000000ff0400720c */ /* 0x040fe40003f25070 */
[----:B------:R-:W-:Y:S02]  /*5160*/  ISETP.NE.U32.AND P0, PT, R4, RZ, PT ;  /* 0x000000ff0400720c */ /* 0x000fe40003f05070 */
[C---:B------:R-:W-:Y:S02]  /*5170*/  ISETP.NE.AND.EX P1, PT, R5.reuse, RZ, PT, P1 ;  /* 0x000000ff0500720c */ /* 0x040fe40003f25310 */
[----:B------:R-:W-:Y:S01]  /*5180*/  ISETP.NE.AND.EX P0, PT, R5, RZ, PT, P0 ;  /* 0x000000ff0500720c */ /* 0x000fe20003f05300 */
[----:B------:R-:W4:Y:S01]  /*5190*/  @!UP2 LDCU UR5, c[0x0][0xb0c] ;  /* 0x00016180ff05a7ac */ /* 0x000f220008000800 */
[----:B------:R-:W-:Y:S01]  /*51a0*/  SHF.L.U32 R9, R15, 0x1f, RZ ;  /* 0x0000001f0f097819 */ /* 0x000fe200000006ff */
[----:B------:R-:W-:Y:S02]  /*51b0*/  USHF.L.U32 UR35, UR16, 0x7, URZ ;  /* 0x0000000710237899 */ /* 0x000fe400080006ff */
[----:B------:R-:W-:Y:S02]  /*51c0*/  USHF.L.U32 UR34, UR20, 0x6, URZ ;  /* 0x0000000614227899 */ /* 0x000fe400080006ff */
[----:B---3--:R-:W-:Y:S07]  /*51d0*/  UIMAD.WIDE.U32 UR6, UR14, UR8, URZ ;  /* 0x000000080e0672a5 */ /* 0x008fee000f8e00ff */
[----:B------:R-:W-:Y:S01]  /*51e0*/  @!UP2 UMOV UR4, UR7 ;  /* 0x000000070004ac82 */ /* 0x000fe20008000000 */
[----:B----4-:R-:W-:Y:S02]  /*51f0*/  @!UP2 UISETP.NE.AND UP0, UPT, UR5, 0x1, UPT ;  /* 0x000000010500a88c */ /* 0x010fe4000bf05270 */
[----:B------:R-:W-:Y:S02]  /*5200*/  @!UP2 USHF.R.U32.HI UR4, URZ, UR9, UR4 ;  /* 0x00000009ff04a299 */ /* 0x000fe40008011604 */
[----:B------:R-:W-:Y:S02]  /*5210*/  UIMAD.WIDE.U32 UR6, UR13, UR11, URZ ;  /* 0x0000000b0d0672a5 */ /* 0x000fe4000f8e00ff */
[----:B------:R-:W-:Y:S02]  /*5220*/  @!UP2 USEL UR8, UR14, UR4, !UP0 ;  /* 0x000000040e08a287 */ /* 0x000fe4000c000000 */
[----:B------:R-:W-:Y:S03]  /*5230*/  @!UP2 UISETP.NE.AND UP0, UPT, UR10, 0x1, UPT ;  /* 0x000000010a00a88c */ /* 0x000fe6000bf05270 */
[----:B------:R-:W-:Y:S02]  /*5240*/  @!UP2 UMOV UR6, UR7 ;  /* 0x000000070006ac82 */ /* 0x000fe40008000000 */
[----:B------:R-:W3:Y:S02]  /*5250*/  @!UP2 LDCU UR4, c[0x0][0xb20] ;  /* 0x00016400ff04a7ac */ /* 0x000ee40008000800 */
[----:B---3--:R-:W-:Y:S04]  /*5260*/  @!UP2 USHF.R.U32.HI UR6, URZ, UR4, UR6 ;  /* 0x00000004ff06a299 */ /* 0x008fe80008011606 */
[----:B------:R-:W-:Y:S04]  /*5270*/  @!UP2 USEL UR6, UR13, UR6, !UP0 ;  /* 0x000000060d06a287 */ /* 0x000fe8000c000000 */
[----:B------:R-:W-:Y:S02]  /*5280*/  @!UP2 UIADD3 UR4, UPT, UPT, -UR8, UR6, URZ ;  /* 0x000000060804a290 */ /* 0x000fe4000fffe1ff */
[----:B------:R-:W-:Y:S02]  /*5290*/  @!UP2 UIADD3 UR6, UPT, UPT, UR8, -UR6, URZ ;  /* 0x800000060806a290 */ /* 0x000fe4000fffe0ff */
[----:B------:R-:W-:Y:S02]  /*52a0*/  @!UP2 UIMAD UR14, UR4, UR5, UR14 ;  /* 0x00000005040ea2a4 */ /* 0x000fe4000f8e020e */
[----:B------:R-:W-:Y:S01]  /*52b0*/  @!UP2 UIMAD UR13, UR6, UR10, UR13 ;  /* 0x0000000a060da2a4 */ /* 0x000fe2000f8e020d */
[----:B------:R-:W-:Y:S11]  /*52c0*/  BRA.U UP3, `(.L_x_94) ;  /* 0x0000000103107547 */ /* 0x000ff6000b800000 */
[----:B------:R-:W-:Y:S04]  /*52d0*/  MOV R6, UR49 ;  /* 0x0000003100067c02 */ /* 0x000fe80008000f00 */
[----:B------:R-:W-:Y:S04]  /*52e0*/  SHF.L.U32 R6, R6, 0x1f, RZ ;  /* 0x0000001f06067819 */ /* 0x000fe800000006ff */
[----:B------:R-:W3:Y:S02]  /*52f0*/  SYNCS.PHASECHK.TRANS64.TRYWAIT P2, [UR21+0xd8], R6 ;  /* 0x0000d806ff0075a7 */ /* 0x000ee40008041115 */
[----:B---3--:R-:W-:Y:S05]  /*5300*/  @!P2 BRA `(.L_x_95) ;  /* 0x0000004000c4a947 */ /* 0x008fea0003800000 */
.L_x_94:
[----:B------:R-:W-:Y:S05]  /*5310*/  @!P1 BRA `(.L_x_96) ;  /* 0x0000000000309947 */ /* 0x000fea0003800000 */
[----:B------:R-:W-:Y:S01]  /*5320*/  ISETP.NE.U32.AND P1, PT, R2, RZ, PT ;  /* 0x000000ff0200720c */ /* 0x000fe20003f25070 */
[----:B------:R-:W3:Y:S01]  /*5330*/  LDCU.64 UR4, c[0x0][0x358] ;  /* 0x00006b00ff0477ac */ /* 0x000ee20008000a00 */
[----:B------:R-:W-:Y:S02]  /*5340*/  IMAD.MOV.U32 R26, RZ, RZ, 0x1 ;  /* 0x00000001ff1a7424 */ /* 0x000fe400078e00ff */
[----:B------:R-:W-:Y:S11]  /*5350*/  ISETP.NE.AND.EX P1, PT, R3, RZ, PT, P1 ;  /* 0x000000ff0300720c */ /* 0x000ff60003f25310 */
[----:B------:R-:W-:Y:S02]  /*5360*/  @!UPT UIADD3 URZ, UPT, UPT, URZ, URZ, URZ ;  /* 0x000000fffffff290 */ /* 0x000fe4000fffe0ff */
[----:B------:R-:W4:Y:S01]  /*5370*/  @P1 LDC.64 R10, c[0x0][0x888] ;  /* 0x00022200ff0a1b82 */ /* 0x000f220000000a00 */
[----:B--2---:R-:W-:Y:S04]  /*5380*/  @P1 IMAD R0, R4, UR36, RZ ;  /* 0x0000002404001c24 */ /* 0x004fe8000f8e02ff */
[----:B----4-:R-:W-:Y:S04]  /*5390*/  @P1 IMAD.WIDE R10, R0, 0x4, R10 ;  /* 0x00000004000a1825 */ /* 0x010fe800078e020a */
[----:B------:R-:W-:Y:S01]  /*53a0*/  HFMA2 R0, -RZ, RZ, 0, 5.9604644775390625e-08 ;  /* 0x00000001ff007431 */ /* 0x000fe200000001ff */
[----:B---3-5:R3:W5:Y:S04]  /*53b0*/  @P1 LDG.E R27, desc[UR4][R10.64] ;  /* 0x000000040a1b1981 */ /* 0x028768000c1e1900 */
[----:B------:R-:W-:Y:S01]  /*53c0*/  @!P1 PRMT R26, R0, 0x7610, R26 ;  /* 0x00007610001a9816 */ /* 0x000fe2000000001a */
[----:B---3--:R-:W4:Y:S06]  /*53d0*/  @!P1 LDC R27, c[0x0][0x880] ;  /* 0x00022000ff1b9b82 */ /* 0x008f2c0000000800 */
.L_x_96:
[----:B----45:R-:W-:Y:S01]  /*53e0*/  @!P0 FSETP.EQ.AND P1, PT, R27, RZ, PT ;  /* 0x000000ff1b00820b */ /* 0x030fe20003f22000 */
[----:B------:R-:W-:Y:S01]  /*53f0*/  @!UPT UIADD3 URZ, UPT, UPT, URZ, URZ, URZ ;  /* 0x000000fffffff290 */ /* 0x000fe2000fffe0ff */
[----:B------:R-:W-:Y:S11]  /*5400*/  @!P0 BRA `(.L_x_97) ;  /* 0x0000000000188947 */ /* 0x000ff60003800000 */
[----:B------:R-:W-:Y:S02]  /*5410*/  LOP3.LUT P0, RZ, R26, 0xff, RZ, 0xc0, !PT ;  /* 0x000000ff1aff7812 */ /* 0x000fe4000780c0ff */
[----:B------:R-:W-:Y:S04]  /*5420*/  ISETP.NE.U32.AND P1, PT, R2, RZ, PT ;  /* 0x000000ff0200720c */ /* 0x000fe80003f25070 */
[----:B------:R-:W-:Y:S04]  /*5430*/  ISETP.NE.AND.EX P1, PT, R3, RZ, PT, P1 ;  /* 0x000000ff0300720c */ /* 0x000fe80003f25310 */
[----:B------:R-:W-:Y:S03]  /*5440*/  PLOP3.LUT P1, PT, P1, PT, PT, 0x8, 0x80 ;  /* 0x000000000080781c */ /* 0x000fe60000f2e170 */
[----:B------:R-:W-:Y:S11]  /*5450*/  @P0 FSETP.EQ.AND P1, PT, R27, RZ, PT ;  /* 0x000000ff1b00020b */ /* 0x000ff60003f22000 */
[----:B------:R-:W-:Y:S02]  /*5460*/  @!UPT UIADD3 URZ, UPT, UPT, URZ, URZ, URZ ;  /* 0x000000fffffff290 */ /* 0x000fe4000fffe0ff */
.L_x_97:
[----:B------:R-:W3:Y:S01]  /*5470*/  SYNCS.PHASECHK.TRANS64.TRYWAIT P2, [UR21+0xb0], R9 ;  /* 0x0000b009ff0075a7 */ /* 0x000ee20008041115 */
[----:B------:R-:W-:Y:S04]  /*5480*/  ELECT P0, URZ, PT ;  /* 0x0000000000ff782f */ /* 0x000fe80003800000 */
[----:B------:R-:W-:Y:S11]  /*5490*/  PLOP3.LUT P1, PT, P1, P0, PT, 0xf2, 0x2f ;  /* 0x00000000002f781c */ /* 0x000ff60000f21e72 */
[----:B------:R-:W-:Y:S02]  /*54a0*/  @!UPT UIADD3 URZ, UPT, UPT, URZ, URZ, URZ ;  /* 0x000000fffffff290 */ /* 0x000fe4000fffe0ff */
[----:B------:R-:W-:Y:S05]  /*54b0*/  @!P1 IADD3 R8, P0, PT, R16, 0x580, RZ ;  /* 0x0000058010089810 */ /* 0x000fea0007f1e0ff */
[----:B--2---:R-:W-:Y:S01]  /*54c0*/  @!P1 IMAD.X R6, RZ, RZ, R17, P0 ;  /* 0x000000ffff069224 */ /* 0x004fe200000e0611 */
[----:B---3--:R-:W-:Y:S07]  /*54d0*/  @!P2 BRA `(.L_x_98) ;  /* 0x000000400068a947 */ /* 0x008fee0003800000 */
.L_x_198:
[----:B------:R-:W-:Y:S01]  /*54e0*/  @!P1 R2UR UR5, R8 ;  /* 0x00000000080592ca */ /* 0x000fe200000e0000 */
[----:B------:R-:W-:Y:S01]  /*54f0*/  VOTEU.ALL UP0, P1 ;  /* 0x0000000000ff7886 */ /* 0x000fe20000800000 */
[----:B------:R-:W-:Y:S01]  /*5500*/  @!P1 R2UR UR4, R6 ;  /* 0x00000000060492ca */ /* 0x000fe200000e0000 */
[----:B--2---:R-:W-:Y:S01]  /*5510*/  @!P1 IMAD.MOV.U32 R0, RZ, RZ, 0x2000 ;  /* 0x00002000ff009424 */ /* 0x004fe200078e00ff */
[----:B------:R-:W-:Y:S01]  /*5520*/  UMOV UR6, 0x0 ;  /* 0x0000000000067882 */ /* 0x000fe20000000000 */
[----:B------:R-:W-:Y:S01]  /*5530*/  UMOV UR7, 0x10000000 ;  /* 0x1000000000077882 */ /* 0x000fe20000000000 */
[----:B------:R-:W-:Y:S01]  /*5540*/  @!UP0 UIADD3 UR32, UPT, UPT, UR21, 0x200, URZ ;  /* 0x0000020015208890 */ /* 0x000fe2000fffe0ff */
[----:B------:R-:W-:Y:S01]  /*5550*/  @!P1 IADD3 R8, P0, PT, R16, 0x580, RZ ;  /* 0x0000058010089810 */ /* 0x000fe20007f1e0ff */
[----:B------:R-:W-:Y:S04]  /*5560*/  VOTEU.ALL UP0, P1 ;  /* 0x0000000000ff7886 */ /* 0x000fe80000800000 */
[----:B------:R-:W-:Y:S02]  /*5570*/  @!P1 IMAD.X R6, RZ, RZ, R17, P0 ;  /* 0x000000ffff069224 */ /* 0x000fe400000e0611 */
[----:B------:R-:W-:Y:S02]  /*5580*/  IMAD.U32 R10, RZ, RZ, UR5 ;  /* 0x00000005ff0a7e24 */ /* 0x000fe4000f8e00ff */
[----:B------:R-:W-:Y:S03]  /*5590*/  IMAD.U32 R11, RZ, RZ, UR4 ;  /* 0x00000004ff0b7e24 */ /* 0x000fe6000f8e00ff */
[----:B------:R-:W-:Y:S02]  /*55a0*/  @!P1 R2UR UR4, R10 ;  /* 0x000000000a0492ca */ /* 0x000fe400000e0000 */
[----:B------:R-:W-:Y:S11]  /*55b0*/  @!P1 R2UR UR5, R11 ;  /* 0x000000000b0592ca */ /* 0x000ff600000e0000 */
[----:B------:R-:W-:Y:S02]  /*55c0*/  @!UPT UIADD3 URZ, UPT, UPT, URZ, URZ, URZ ;  /* 0x000000fffffff290 */ /* 0x000fe4000fffe0ff */
[----:B------:R2:W-:Y:S01]  /*55d0*/  @!UP0 UTMALDG.3D [UR32], [UR4], desc[UR6] ;  /* 0x00000620040085b4 */ /* 0x0005e20008011000 */
[----:B------:R2:W-:Y:S01]  /*55e0*/  @!P1 SYNCS.ARRIVE.TRANS64.RED.A0TR RZ, [UR21+0x90], R0 ;  /* 0x00009000ffff99a7 */ /* 0x0005e20008300415 */
[----:B------:R-:W-:Y:S01]  /*55f0*/  SYNCS.ARRIVE.TRANS64.RED.A1T0 RZ, [UR40], RZ ;  /* 0x000000ffffff79a7 */ /* 0x000fe20008100428 */
[----:B------:R-:W3:Y:S02]  /*5600*/  SYNCS.PHASECHK.TRANS64.TRYWAIT P2, [UR21+0xb8], R9 ;  /* 0x0000b809ff0075a7 */ /* 0x000ee40008041115 */
[----:B--23--:R-:W-:Y:S05]  /*5610*/  @!P2 BRA `(.L_x_99) ;  /* 0x000000400030a947 */ /* 0x00cfea0003800000 */
.L_x_200:
        /* <DEDUP_REMOVED lines=8> */
[----:B------:R-:W-:Y:S01]  /*56a0*/  @!UP0 UIADD3 UR24, UPT, UPT, UR21, 0x2200, URZ ;  /* 0x0000220015188890 */ /* 0x000fe2000fffe0ff */
[----:B------:R-:W-:Y:S01]  /*56b0*/  VOTEU.ALL UP0, P1 ;  /* 0x0000000000ff7886 */ /* 0x000fe20000800000 */
[----:B------:R-:W-:Y:S01]  /*56c0*/  UMOV UR27, UR35 ;  /* 0x00000023001b7c82 */ /* 0x000fe20008000000 */
[----:B------:R-:W-:Y:S02]  /*56d0*/  UMOV UR28, UR36 ;  /* 0x00000024001c7c82 */ /* 0x000fe40008000000 */
[----:B------:R-:W-:Y:S02]  /*56e0*/  IMAD.U32 R10, RZ, RZ, UR5 ;  /* 0x00000005ff0a7e24 */ /* 0x000fe4000f8e00ff */
[----:B------:R-:W-:Y:S02]  /*56f0*/  IMAD.U32 R11, RZ, RZ, UR4 ;  /* 0x00000004ff0b7e24 */ /* 0x000fe4000f8e00ff */
[----:B------:R-:W-:Y:S01]  /*5700*/  @!P1 IMAD.X R6, RZ, RZ, R17, P0 ;  /* 0x000000ffff069224 */ /* 0x000fe200000e0611 */
        /* <DEDUP_REMOVED lines=8> */
.L_x_202:
[----:B------:R-:W-:Y:S01]  /*5790*/  @!P1 R2UR UR5, R8 ;  /* 0x00000000080592ca */ /* 0x000fe200000e0000 */
[----:B------:R-:W-:Y:S01]  /*57a0*/  VOTEU.ALL UP0, P1 ;  /* 0x0000000000ff7886 */ /* 0x000fe20000800000 */
[----:B------:R-:W-:Y:S01]  /*57b0*/  @!P1 R2UR UR4, R6 ;  /* 0x00000000060492ca */ /* 0x000fe200000e0000 */
[----:B--2---:R-:W-:Y:S01]  /*57c0*/  @!P1 IMAD.MOV.U32 R0, RZ, RZ, 0x2000 ;  /* 0x00002000ff009424 */ /* 0x004fe200078e00ff */
[----:B------:R-:W-:Y:S01]  /*57d0*/  UMOV UR6, 0x0 ;  /* 0x0000000000067882 */ /* 0x000fe20000000000 */
[----:B------:R-:W-:Y:S01]  /*57e0*/  UMOV UR7, 0x10000000 ;  /* 0x1000000000077882 */ /* 0x000fe20000000000 */
[----:B------:R-:W-:Y:S01]  /*57f0*/  @!UP0 UIADD3 UR18, UPT, UPT, UR34, 0x20, URZ ;  /* 0x0000002022128890 */ /* 0x000fe2000fffe0ff */
[----:B------:R-:W-:Y:S01]  /*5800*/  VIADD R14, R14, 0x1 ;  /* 0x000000010e0e7836 */ /* 0x000fe20000000000 */
[----:B------:R-:W-:Y:S01]  /*5810*/  @!UP0 UIADD3 UR16, UPT, UPT, UR21, 0x4200, URZ ;  /* 0x0000420015108890 */ /* 0x000fe2000fffe0ff */
[----:B------:R-:W-:Y:S01]  /*5820*/  VOTEU.ALL UP0, P1 ;  /* 0x0000000000ff7886 */ /* 0x000fe20000800000 */
[----:B------:R-:W-:Y:S01]  /*5830*/  UMOV UR19, UR35 ;  /* 0x0000002300137c82 */ /* 0x000fe20008000000 */
[----:B------:R-:W-:Y:S02]  /*5840*/  UMOV UR20, UR36 ;  /* 0x0000002400147c82 */ /* 0x000fe40008000000 */
        /* <DEDUP_REMOVED lines=10> */
.L_x_204:
[----:B------:R-:W-:Y:S01]  /*58f0*/  @!P1 IADD3 R6, P0, PT, R16, 0x580, RZ ;  /* 0x0000058010069810 */ /* 0x000fe20007f1e0ff */
[----:B------:R-:W-:Y:S01]  /*5900*/  VOTEU.ALL UP0, P1 ;  /* 0x0000000000ff7886 */ /* 0x000fe20000800000 */
[----:B------:R-:W-:Y:S01]  /*5910*/  UMOV UR6, 0x0 ;  /* 0x0000000000067882 */ /* 0x000fe20000000000 */
[----:B------:R-:W-:Y:S01]  /*5920*/  UMOV UR7, 0x10000000 ;  /* 0x1000000000077882 */ /* 0x000fe20000000000 */
[----:B------:R-:W-:Y:S01]  /*5930*/  @!P1 R2UR UR5, R6 ;  /* 0x00000000060592ca */ /* 0x000fe200000e0000 */
[----:B--2---:R-:W-:Y:S01]  /*5940*/  @!P1 IMAD.X R0, RZ, RZ, R17, P0 ;  /* 0x000000ffff009224 */ /* 0x004fe200000e0611 */
[----:B------:R-:W-:Y:S01]  /*5950*/  @!UP0 UIADD3 UR10, UPT, UPT, UR34, 0x30, URZ ;  /* 0x00000030220a8890 */ /* 0x000fe2000fffe0ff */
[----:B------:R-:W-:Y:S01]  /*5960*/  R2UR UR18, R57 ;  /* 0x00000000391272ca */ /* 0x000fe200000e0000 */
[----:B------:R-:W-:Y:S01]  /*5970*/  @!UP0 UIADD3 UR8, UPT, UPT, UR21, 0x6200, URZ ;  /* 0x0000620015088890 */ /* 0x000fe2000fffe0ff */
[----:B------:R-:W-:Y:S01]  /*5980*/  R2UR UR16, R58 ;  /* 0x000000003a1072ca */ /* 0x000fe200000e0000 */
[----:B------:R-:W-:Y:S01]  /*5990*/  @!UP0 UIADD3 UR9, UPT, UPT, UR21, 0xa8, URZ ;  /* 0x000000a815098890 */ /* 0x000fe2000fffe0ff */
[----:B------:R-:W-:Y:S01]  /*59a0*/  @!P1 R2UR UR4, R0 ;  /* 0x00000000000492ca */ /* 0x000fe200000e0000 */
[----:B------:R-:W-:Y:S01]  /*59b0*/  VOTEU.ALL UP0, P1 ;  /* 0x0000000000ff7886 */ /* 0x000fe20000800000 */
[----:B------:R-:W-:Y:S01]  /*59c0*/  UMOV UR11, UR35 ;  /* 0x00000023000b7c82 */ /* 0x000fe20008000000 */
[----:B------:R-:W-:Y:S01]  /*59d0*/  UMOV UR12, UR36 ;  /* 0x00000024000c7c82 */ /* 0x000fe20008000000 */
[C---:B------:R-:W-:Y:S01]  /*59e0*/  ISETP.NE.AND P0, PT, R14.reuse, 0x2, PT ;  /* 0x000000020e00780c */ /* 0x040fe20003f05270 */
[----:B------:R-:W-:Y:S01]  /*59f0*/  UPLOP3.LUT UP3, UPT, UPT, UPT, UPT, 0x80, 0x8 ;  /* 0x000000000008789c */ /* 0x000fe20003f6f070 */
[----:B------:R-:W-:Y:S01]  /*5a00*/  IMAD.U32 R8, RZ, RZ, UR5 ;  /* 0x00000005ff087e24 */ /* 0x000fe2000f8e00ff */
[----:B------:R-:W-:Y:S01]  /*5a10*/  LOP3.LUT R15, R15, 0x1, RZ, 0x3c, !PT ;  /* 0x000000010f0f7812 */ /* 0x000fe200078e3cff */
[----:B------:R-:W-:Y:S01]  /*5a20*/  UMOV UR36, UR29 ;  /* 0x0000001d00247c82 */ /* 0x000fe20008000000 */
[----:B------:R-:W-:Y:S01]  /*5a30*/  SEL R0, RZ, 0x1, P0 ;  /* 0x00000001ff007807 */ /* 0x000fe20000000000 */
[----:B------:R-:W-:Y:S01]  /*5a40*/  UIADD3 UR20, UPT, UPT, UR13, UR18, URZ ;  /* 0x000000120d147290 */ /* 0x000fe2000fffe0ff */
[----:B------:R-:W-:Y:S01]  /*5a50*/  SEL R14, R14, RZ, P0 ;  /* 0x000000ff0e0e7207 */ /* 0x000fe20000000000 */
[----:B------:R-:W-:Y:S01]  /*5a60*/  UIADD3 UR16, UPT, UPT, UR14, UR16, URZ ;  /* 0x000000100e107290 */ /* 0x000fe2000fffe0ff */
[----:B------:R-:W-:Y:S01]  /*5a70*/  IMAD.U32 R9, RZ, RZ, UR4 ;  /* 0x00000004ff097e24 */ /* 0x000fe2000f8e00ff */
[----:B------:R-:W-:Y:S02]  /*5a80*/  @!P1 R2UR UR4, R8 ;  /* 0x00000000080492ca */ /* 0x000fe400000e0000 */
[----:B------:R-:W-:Y:S02]  /*5a90*/  LOP3.LUT R13, R13, R0, RZ, 0x3c, !PT ;  /* 0x000000000d0d7212 */ /* 0x000fe400078e3cff */
[----:B------:R-:W-:Y:S11]  /*5aa0*/  @!P1 R2UR UR5, R9 ;  /* 0x00000000090592ca */ /* 0x000ff600000e0000 */
[----:B------:R-:W-:Y:S02]  /*5ab0*/  @!UPT UIADD3 URZ, UPT, UPT, URZ, URZ, URZ ;  /* 0x000000fffffff290 */ /* 0x000fe4000fffe0ff */
[----:B------:R2:W-:Y:S01]  /*5ac0*/  @!UP0 UTMALDG.3D [UR8], [UR4], desc[UR6] ;  /* 0x00000608040085b4 */ /* 0x0005e20008011000 */
[----:B------:R2:W-:Y:S01]  /*5ad0*/  @!P1 SYNCS.ARRIVE.TRANS64.RED.A0TR RZ, [UR21+0xa8], R7 ;  /* 0x0000a807ffff99a7 */ /* 0x0005e20008300415 */
[----:B------:R-:W-:Y:S01]  /*5ae0*/  SYNCS.ARRIVE.TRANS64.RED.A1T0 RZ, [UR37], RZ ;  /* 0x000000ffffff79a7 */ /* 0x000fe20008100425 */
[----:B------:R-:W-:Y:S05]  /*5af0*/  BRA.U UP1, `(.L_x_102) ;  /* 0xfffffff101707547 */ /* 0x000fea000b83ffff */
[----:B------:R-:W-:-:S04]  /*5b00*/  SHF.L.U32 R2, R15, 0x1f, RZ ;  /* 0x0000001f0f027819 */ /* 0x000fc800000006ff */
[----:B------:R-:W3:Y:S02]  /*5b10*/  SYNCS.PHASECHK.TRANS64.TRYWAIT P0, [UR21+0xb0], R2 ;  /* 0x0000b002ff0075a7 */ /* 0x000ee40008001115 */
[----:B---3--:R-:W-:Y:S05]  /*5b20*/  @!P0 BRA `(.L_x_103) ;  /* 0x0000003c00348947 */ /* 0x008fea0003800000 */
.L_x_206:
[----:B------:R-:W4:Y:S02]  /*5b30*/  SYNCS.PHASECHK.TRANS64.TRYWAIT P0, [UR21+0xb8], R2 ;  /* 0x0000b802ff0075a7 */ /* 0x000f240008001115 */
[----:B----4-:R-:W-:Y:S05]  /*5b40*/  @!P0 BRA `(.L_x_104) ;  /* 0x0000003c00448947 */ /* 0x010fea0003800000 */
.L_x_208:
[----:B------:R-:W4:Y:S02]  /*5b50*/  SYNCS.PHASECHK.TRANS64.TRYWAIT P0, [UR21+0xc0], R2 ;  /* 0x0000c002ff0075a7 */ /* 0x000f240008001115 */
[----:B----4-:R-:W-:Y:S05]  /*5b60*/  @!P0 BRA `(.L_x_105) ;  /* 0x0000003c00548947 */ /* 0x010fea0003800000 */
.L_x_210:
[----:B---3--:R-:W-:-:S07]  /*5b70*/  MOV R0, UR21 ;  /* 0x0000001500007c02 */ /* 0x008fce0008000f00 */
.L_x_106:
[----:B---3--:R-:W-:-:S04]  /*5b80*/  SHF.L.U32 R2, R15, 0x1f, RZ ;  /* 0x0000001f0f027819 */ /* 0x008fc800000006ff */
[----:B------:R3:W4:Y:S03]  /*5b90*/  SYNCS.PHASECHK.TRANS64.TRYWAIT P0, [R0+URZ+0xc8], R2 ;  /* 0x0000c802000075a7 */ /* 0x00072600080011ff */
[----:B----4-:R-:W-:Y:S05]  /*5ba0*/  @!P0 NANOSLEEP.SYNCS 0x989680 ;  /* 0x009896800000895d */ /* 0x010fea0003900000 */
[----:B------:R-:W4:Y:S02]  /*5bb0*/  @!P0 SYNCS.PHASECHK.TRANS64 P0, [R0+URZ+0xc8], R2 ;  /* 0x0000c802000085a7 */ /* 0x000f2400080010ff */
[----:B-12-4-:R-:W-:Y:S05]  /*5bc0*/  @P0 EXIT ;  /* 0x000000000000094d */ /* 0x016fea0003800000 */
[----:B------:R-:W-:Y:S05]  /*5bd0*/  BRA `(.L_x_106) ;  /* 0xfffffffc00e87947 */ /* 0x000fea000383ffff */
.L_x_91:
[----:B------:R-:W-:-:S06]  /*5be0*/  UISETP.GE.AND UP0, UPT, UR21, 0x4, UPT ;  /* 0x000000041500788c */ /* 0x000fcc000bf06270 */
[----:B------:R-:W-:-:S13]  /*5bf0*/  PLOP3.LUT P0, PT, PT, PT, UP0, 0x80, 0x8 ;  /* 0x000000000008781c */ /* 0x000fda0003f0f008 */
[----:B-1----:R-:W-:Y:S05]  /*5c00*/  @!P0 EXIT ;  /* 0x000000000000894d */ /* 0x002fea0003800000 */
[----:B------:R-:W1:Y:S08]  /*5c10*/  S2UR UR4, SR_CgaCtaId ;  /* 0x00000000000479c3 */ /* 0x000e700000008800 */
[----:B------:R-:W-:Y:S01]  /*5c20*/  BAR.SYNC.DEFER_BLOCKING 0x6, 0xa0 ;  /* 0x0182800000007b1d */ /* 0x000fe20000010000 */
[C---:B------:R-:W-:Y:S01]  /*5c30*/  IMAD.SHL.U32 R4, R69.reuse, 0x10, RZ ;  /* 0x0000001045047824 */ /* 0x040fe200078e00ff */
[C---:B------:R-:W-:Y:S01]  /*5c40*/  SHF.L.U32 R23, R69.reuse, 0x10, RZ ;  /* 0x0000001045177819 */ /* 0x040fe200000006ff */
[C---:B------:R-:W-:Y:S01]  /*5c50*/  IMAD.SHL.U32 R68, R69.reuse, 0x2, RZ ;  /* 0x0000000245447824 */ /* 0x040fe200078e00ff */
[----:B------:R-:W-:Y:S01]  /*5c60*/  LOP3.LUT R70, R69, 0x60, RZ, 0xc0, !PT ;  /* 0x0000006045467812 */ /* 0x000fe200078ec0ff */
[----:B------:R-:W-:Y:S01]  /*5c70*/  HFMA2 R65, -RZ, RZ, 0, 5.9604644775390625e-08 ;  /* 0x00000001ff417431 */ /* 0x000fe200000001ff */
[----:B------:R-:W-:-:S02]  /*5c80*/  UMOV UR44, 0x400 ;  /* 0x00000400002c7882 */ /* 0x000fc40000000000 */
[----:B------:R-:W2:Y:S01]  /*5c90*/  LDC.64 R52, c[0x0][0x888] ;  /* 0x00022200ff347b82 */ /* 0x000ea20000000a00 */
[----:B------:R-:W-:Y:S01]  /*5ca0*/  LOP3.LUT R5, R4, 0x60, RZ, 0xc0, !PT ;  /* 0x0000006004057812 */ /* 0x000fe200078ec0ff */
[----:B------:R-:W-:Y:S01]  /*5cb0*/  HFMA2 R63, -RZ, RZ, 0, 0 ;  /* 0x00000000ff3f7431 */ /* 0x000fe200000001ff */
[----:B------:R-:W-:Y:S01]  /*5cc0*/  LOP3.LUT R67, R69, 0x2, RZ, 0xc0, !PT ;  /* 0x0000000245437812 */ /* 0x000fe200078ec0ff */
[----:B------:R-:W-:Y:S01]  /*5cd0*/  IMAD.MOV.U32 R22, RZ, RZ, RZ ;  /* 0x000000ffff167224 */ /* 0x000fe200078e00ff */
[----:B------:R-:W-:Y:S01]  /*5ce0*/  LOP3.LUT R68, R5, 0xc, R68, 0xf8, !PT ;  /* 0x0000000c05447812 */ /* 0x000fe200078ef844 */
[----:B------:R-:W-:Y:S01]  /*5cf0*/  IMAD.MOV.U32 R61, RZ, RZ, RZ ;  /* 0x000000ffff3d7224 */ /* 0x000fe200078e00ff */
[----:B------:R-:W-:Y:S01]  /*5d00*/  LOP3.LUT R23, R23, 0x600000, RZ, 0xc0, !PT ;  /* 0x0060000017177812 */ /* 0x000fe200078ec0ff */
[----:B------:R-:W3:Y:S01]  /*5d10*/  LDC.64 R54, c[0x0][0x890] ;  /* 0x00022400ff367b82 */ /* 0x000ee20000000a00 */
[----:B------:R-:W-:Y:S01]  /*5d20*/  LOP3.LUT R68, R68, 0x790, R4, 0xf8, !PT ;  /* 0x0000079044447812 */ /* 0x000fe200078ef804 */
[----:B------:R-:W4:Y:S01]  /*5d30*/  LDCU UR59, c[0x0][0x370] ;  /* 0x00006e00ff3b77ac */ /* 0x000f220008000800 */
[----:B------:R-:W-:-:S02]  /*5d40*/  LOP3.LUT R69, R69, 0x4, RZ, 0xc0, !PT ;  /* 0x0000000445457812 */ /* 0x000fc400078ec0ff */
[----:B------:R-:W-:Y:S01]  /*5d50*/  MOV R64, RZ ;  /* 0x000000ff00407202 */ /* 0x000fe20000000f00 */
[----:B------:R-:W2:Y:S02]  /*5d60*/  LDCU.64 UR62, c[0x0][0x348] ;  /* 0x00006900ff3e77ac */ /* 0x000ea40008000a00 */
[----:B------:R-:W2:Y:S01]  /*5d70*/  LDC.64 R50, c[0x0][0x8b0] ;  /* 0x00022c00ff327b82 */ /* 0x000ea20000000a00 */
[----:B-1----:R-:W-:Y:S01]  /*5d80*/  ULEA UR44, UR4, UR44, 0x18 ;  /* 0x0000002c042c7291 */ /* 0x002fe2000f8ec0ff */
[----:B------:R-:W1:Y:S06]  /*5d90*/  LDCU UR43, c[0x0][0xb0c] ;  /* 0x00016180ff2b77ac */ /* 0x000e6c0008000800 */
[----:B------:R-:W1:Y:S01]  /*5da0*/  LDC.64 R48, c[0x0][0x8a8] ;  /* 0x00022a00ff307b82 */ /* 0x000e620000000a00 */
[----:B------:R-:W-:Y:S01]  /*5db0*/  UIADD3 UR4, UPT, UPT, UR44, 0x200, URZ ;  /* 0x000002002c047890 */ /* 0x000fe2000fffe0ff */
[----:B------:R-:W4:Y:S01]  /*5dc0*/  LDS R0, [UR44+0x190] ;  /* 0x0001902cff007984 */ /* 0x000f220008000800 */
[----:B------:R-:W1:Y:S04]  /*5dd0*/  LDCU UR39, c[0x0][0xb30] ;  /* 0x00016600ff2777ac */ /* 0x000e680008000800 */
[----:B------:R-:W-:Y:S01]  /*5de0*/  IMAD.U32 R59, RZ, RZ, UR4 ;  /* 0x00000004ff3b7e24 */ /* 0x000fe2000f8e00ff */
[----:B------:R-:W1:Y:S03]  /*5df0*/  LDCU.64 UR56, c[0x0][0x888] ;  /* 0x00011100ff3877ac */ /* 0x000e660008000a00 */
[----:B------:R-:W-:Y:S01]  /*5e00*/  IMAD R68, R68, 0x4, R59 ;  /* 0x0000000444447824 */ /* 0x000fe200078e023b */
[----:B------:R-:W1:Y:S03]  /*5e10*/  LDCU.64 UR40, c[0x0][0xb28] ;  /* 0x00016500ff2877ac */ /* 0x000e660008000a00 */
[--C-:B------:R-:W-:Y:S01]  /*5e20*/  IMAD R67, R67, -0x10, R68.reuse ;  /* 0xfffffff043437824 */ /* 0x100fe200078e0244 */
[----:B------:R-:W1:Y:S01]  /*5e30*/  LDCU.128 UR52, c[0x0][0xb10] ;  /* 0x00016200ff3477ac */ /* 0x000e620008000c00 */
[----:B------:R-:W-:Y:S01]  /*5e40*/  IMAD R66, R69, -0x10, R68 ;  /* 0xfffffff045427824 */ /* 0x000fe200078e0244 */
[----:B------:R-:W1:Y:S01]  /*5e50*/  LDCU UR58, c[0x0][0x374] ;  /* 0x00006e80ff3a77ac */ /* 0x000e620008000800 */
[----:B------:R-:W-:Y:S01]  /*5e60*/  UMOV UR47, URZ ;  /* 0x000000ff002f7c82 */ /* 0x000fe20008000000 */
[----:B------:R-:W-:Y:S01]  /*5e70*/  UMOV UR46, URZ ;  /* 0x000000ff002e7c82 */ /* 0x000fe20008000000 */
[----:B--234-:R-:W-:-:S07]  /*5e80*/  IMAD.IADD R23, R0, 0x1, R23 ;  /* 0x0000000100177824 */ /* 0x01cfce00078e0217 */
.L_x_150:
[----:B------:R-:W-:Y:S02]  /*5e90*/  LEA R3, R61, UR44, 0x3 ;  /* 0x0000002c3d037c11 */ /* 0x000fe4000f8e18ff */
[----:B------:R-:W-:Y:S02]  /*5ea0*/  SHF.L.U32 R0, R63, 0x1f, RZ ;  /* 0x0000001f3f007819 */ /* 0x000fe400000006ff */
[----:B-1----:R-:W-:Y:S02]  /*5eb0*/  LEA R4, R61, UR44, 0x4 ;  /* 0x0000002c3d047c11 */ /* 0x002fe4000f8e20ff */
[----:B--2---:R-:W2:Y:S02]  /*5ec0*/  SYNCS.PHASECHK.TRANS64.TRYWAIT P0, [R3+URZ+0xe0], R0 ;  /* 0x0000e000030075a7 */ /* 0x004ea400080011ff */
[----:B--2---:R-:W-:Y:S05]  /*5ed0*/  @!P0 BRA `(.L_x_107) ;  /* 0x0000003800908947 */ /* 0x004fea0003800000 */
.L_x_211:
        /* <DEDUP_REMOVED lines=11> */
[----:B------:R-:W-:Y:S01]  /*5f90*/  PLOP3.LUT P0, PT, PT, PT, UP1, 0x80, 0x8 ;  /* 0x000000000008781c */ /* 0x000fe20003f0f018 */
[----:B------:R-:W-:Y:S11]  /*5fa0*/  UP2UR UR61, UPR, URZ, 0x2 ;  /* 0x00000002ff3d7883 */ /* 0x000ff60008000000 */
[----:B------:R-:W-:Y:S01]  /*5fb0*/  @!UPT UIADD3 URZ, UPT, UPT, URZ, URZ, URZ ;  /* 0x000000fffffff290 */ /* 0x000fe2000fffe0ff */
        /* <DEDUP_REMOVED lines=13> */
[----:B------:R-:W3:Y:S01]  /*6090*/  LDCU UR12, c[0x0][0xb20] ;  /* 0x00016400ff0c77ac */ /* 0x000ee20008000800 */
[----:B-1----:R-:W-:Y:S02]  /*60a0*/  UIMAD.WIDE.U32 UR4, UR58, UR55, URZ ;  /* 0x000000373a0472a5 */ /* 0x002fe4000f8e00ff */
[----:B------:R-:W-:Y:S02]  /*60b0*/  UIMAD.WIDE.U32 UR6, UR59, UR52, URZ ;  /* 0x000000343b0672a5 */ /* 0x000fe4000f8e00ff */
[----:B------:R-:W-:Y:S02]  /*60c0*/  UISETP.NE.AND UP0, UPT, UR54, 0x1, UPT ;  /* 0x000000013600788c */ /* 0x000fe4000bf05270 */
[----:B------:R-:W-:Y:S02]  /*60d0*/  UIMAD.WIDE.U32 UR8, UR37, UR55, URZ ;  /* 0x00000037250872a5 */ /* 0x000fe4000f8e00ff */
[----:B------:R-:W-:Y:S02]  /*60e0*/  UIMAD.WIDE.U32 UR10, UR38, UR52, URZ ;  /* 0x00000034260a72a5 */ /* 0x000fe4000f8e00ff */
[----:B------:R-:W-:Y:S02]  /*60f0*/  UISETP.NE.AND UP1, UPT, UR43, 0x1, UPT ;  /* 0x000000012b00788c */ /* 0x000fe4000bf25270 */
[----:B------:R-:W-:Y:S01]  /*6100*/  UISETP.NE.AND UP2, UPT, UR42, 0x1, UPT ;  /* 0x000000012a00788c */ /* 0x000fe2000bf45270 */
[----:B------:R-:W-:Y:S02]  /*6110*/  UMOV UR4, UR5 ;  /* 0x0000000500047c82 */ /* 0x000fe40008000000 */
[----:B---3--:R-:W-:Y:S03]  /*6120*/  USHF.R.U32.HI UR5, URZ, UR12, UR4 ;  /* 0x0000000cff057299 */ /* 0x008fe60008011604 */
[----:B------:R-:W-:Y:S02]  /*6130*/  UMOV UR4, UR7 ;  /* 0x0000000700047c82 */ /* 0x000fe40008000000 */
[----:B------:R-:W-:Y:S02]  /*6140*/  USHF.R.U32.HI UR7, URZ, UR53, UR4 ;  /* 0x00000035ff077299 */ /* 0x000fe40008011604 */
[----:B------:R-:W-:Y:S02]  /*6150*/  USEL UR4, UR58, UR5, !UP0 ;  /* 0x000000053a047287 */ /* 0x000fe4000c000000 */
[----:B------:R-:W-:Y:S01]  /*6160*/  USEL UR7, UR59, UR7, !UP1 ;  /* 0x000000073b077287 */ /* 0x000fe2000c800000 */
[----:B------:R-:W-:Y:S01]  /*6170*/  UMOV UR5, UR9 ;  /* 0x0000000900057c82 */ /* 0x000fe20008000000 */
[----:B------:R-:W-:Y:S02]  /*6180*/  UIMAD.WIDE.U32 UR8, UR4, UR40, URZ ;  /* 0x00000028040872a5 */ /* 0x000fe4000f8e00ff */
[----:B------:R-:W-:Y:S03]  /*6190*/  USHF.R.U32.HI UR6, URZ, UR12, UR5 ;  /* 0x0000000cff067299 */ /* 0x000fe60008011605 */
[----:B------:R-:W-:Y:S01]  /*61a0*/  UMOV UR5, UR11 ;  /* 0x0000000b00057c82 */ /* 0x000fe20008000000 */
[----:B------:R-:W-:Y:S02]  /*61b0*/  UIMAD.WIDE.U32 UR10, UR7, UR40, URZ ;  /* 0x00000028070a72a5 */ /* 0x000fe4000f8e00ff */
[----:B------:R-:W-:Y:S02]  /*61c0*/  USHF.R.U32.HI UR12, URZ, UR53, UR5 ;  /* 0x00000035ff0c7299 */ /* 0x000fe40008011605 */
[----:B------:R-:W-:Y:S01]  /*61d0*/  USEL UR6, UR37, UR6, !UP0 ;  /* 0x0000000625067287 */ /* 0x000fe2000c000000 */
[----:B------:R-:W-:Y:S02]  /*61e0*/  UMOV UR5, UR9 ;  /* 0x0000000900057c82 */ /* 0x000fe40008000000 */
[----:B------:R-:W-:Y:S01]  /*61f0*/  UMOV UR10, UR11 ;  /* 0x0000000b000a7c82 */ /* 0x000fe20008000000 */
[----:B------:R-:W-:Y:S02]  /*6200*/  @UP2 USHF.R.U32.HI UR4, URZ, UR41, UR5 ;  /* 0x00000029ff042299 */ /* 0x000fe40008011605 */
[----:B------:R-:W-:Y:S02]  /*6210*/  @UP2 USHF.R.U32.HI UR7, URZ, UR41, UR10 ;  /* 0x00000029ff072299 */ /* 0x000fe4000801160a */
[----:B------:R-:W-:Y:S02]  /*6220*/  UIMAD UR4, UR42, UR4, URZ ;  /* 0x000000042a0472a4 */ /* 0x000fe4000f8e02ff */
        /* <DEDUP_REMOVED lines=8> */
[----:B------:R-:W-:Y:S02]  /*62b0*/  USEL UR11, UR6, UR4, !UP2 ;  /* 0x00000004060b7287 */ /* 0x000fe4000d000000 */
[----:B------:R-:W-:Y:S02]  /*62c0*/  UIADD3 UR8, UPT, UPT, -UR5, URZ, URZ ;  /* 0x000000ff05087290 */ /* 0x000fe4000fffe1ff */
[----:B------:R-:W-:Y:S01]  /*62d0*/  UIADD3 UR10, UPT, UPT, -UR11, URZ, URZ ;  /* 0x000000ff0b0a7290 */ /* 0x000fe2000fffe1ff */
[----:B------:R-:W-:Y:S01]  /*62e0*/  @!UP0 UMOV UR4, UR9 ;  /* 0x0000000900048c82 */ /* 0x000fe20008000000 */
[----:B------:R-:W-:Y:S02]  /*62f0*/  UIADD3 UR9, UPT, UPT, -UR6, URZ, URZ ;  /* 0x000000ff06097290 */ /* 0x000fe4000fffe1ff */
[----:B------:R-:W-:Y:S02]  /*6300*/  @!UP0 USHF.R.U32.HI UR4, URZ, UR41, UR4 ;  /* 0x00000029ff048299 */ /* 0x000fe40008011604 */
[----:B------:R-:W-:Y:S02]  /*6310*/  UIMAD UR10, UR42, UR10, UR6 ;  /* 0x0000000a2a0a72a4 */ /* 0x000fe4000f8e0206 */
[----:B------:R-:W-:Y:S04]  /*6320*/  @!UP0 USEL UR4, UR5, UR4, !UP2 ;  /* 0x0000000405048287 */ /* 0x000fe8000d000000 */
[----:B------:R-:W-:Y:S02]  /*6330*/  @!UP0 UIMAD UR10, UR7, UR10, UR4 ;  /* 0x0000000a070a82a4 */ /* 0x000fe4000f8e0204 */
[----:B------:R-:W-:Y:S02]  /*6340*/  @!UP0 UIADD3 UR11, UPT, UPT, UR11, -UR4, URZ ;  /* 0x800000040b0b8290 */ /* 0x000fe4000fffe0ff */
[----:B------:R-:W-:Y:S02]  /*6350*/  UIMAD UR7, UR43, UR8, UR38 ;  /* 0x000000082b0772a4 */ /* 0x000fe4000f8e0226 */
[----:B------:R-:W-:Y:S02]  /*6360*/  @!UP0 UIMAD UR6, UR11, UR42, UR5 ;  /* 0x0000002a0b0682a4 */ /* 0x000fe4000f8e0205 */
[----:B------:R-:W-:Y:S01]  /*6370*/  UIMAD UR4, UR54, UR9, UR37 ;  /* 0x00000009360472a4 */ /* 0x000fe2000f8e0225 */
[----:B------:R-:W-:Y:S02]  /*6380*/  @!UP0 UMOV UR5, UR10 ;  /* 0x0000000a00058c82 */ /* 0x000fe40008000000 */
[----:B------:R-:W-:Y:S02]  /*6390*/  UIMAD UR38, UR5, UR43, UR7 ;  /* 0x0000002b052672a4 */ /* 0x000fe4000f8e0207 */
[----:B------:R-:W-:Y:S11]  /*63a0*/  UIMAD UR37, UR6, UR54, UR4 ;  /* 0x00000036062572a4 */ /* 0x000ff6000f8e0204 */
[----:B------:R-:W-:Y:S01]  /*63b0*/  @!UPT UIADD3 URZ, UPT, UPT, URZ, URZ, URZ ;  /* 0x000000fffffff290 */ /* 0x000fe2000fffe0ff */
.L_x_108:
[----:B-1----:R-:W-:Y:S01]  /*63c0*/  UISETP.NE.AND UP0, UPT, UR39, 0x1, UPT ;  /* 0x000000012700788c */ /* 0x002fe2000bf05270 */
[----:B------:R-:W-:Y:S01]  /*63d0*/  LOP3.LUT P0, RZ, R59, 0x1b0, RZ, 0xc0, !PT ;  /* 0x000001b03bff7812 */ /* 0x000fe2000780c0ff */
[----:B------:R-:W-:Y:S01]  /*63e0*/  USHF.L.U32 UR50, UR16, 0x7, URZ ;  /* 0x0000000710327899 */ /* 0x000fe200080006ff */
[----:B------:R-:W-:Y:S01]  /*63f0*/  BSSY.RECONVERGENT B6, `(.L_x_109) ;  /* 0x0000034000067945 */ /* 0x000fe20003800200 */
[----:B------:R-:W-:Y:S01]  /*6400*/  USHF.L.U32 UR49, UR20, 0x6, URZ ;  /* 0x0000000614317899 */ /* 0x000fe200080006ff */
[----:B------:R-:W-:Y:S06]  /*6410*/  IADD3 R61, PT, PT, R61, 0x1, RZ ;  /* 0x000000013d3d7810 */ /* 0x000fec0007ffe0ff */
[----:B------:R-:W1:Y:S01]  /*6420*/  @!UP0 LDCU.128 UR12, c[0x0][0xb10] ;  /* 0x00016200ff0c87ac */ /* 0x000e620008000c00 */
[----:B------:R-:W3:Y:S01]  /*6430*/  @!UP0 LDCU UR5, c[0x0][0xb0c] ;  /* 0x00016180ff0587ac */ /* 0x000ee20008000800 */
[----:B------:R-:W4:Y:S01]  /*6440*/  @!UP0 LDCU UR10, c[0x0][0xb20] ;  /* 0x00016400ff0a87ac */ /* 0x000f220008000800 */
[----:B-1----:R-:W-:Y:S02]  /*6450*/  UIMAD.WIDE.U32 UR8, UR38, UR12, URZ ;  /* 0x0000000c260872a5 */ /* 0x002fe4000f8e00ff */
[----:B------:R-:W-:Y:S02]  /*6460*/  UIMAD.WIDE.U32 UR6, UR37, UR15, URZ ;  /* 0x0000000f250672a5 */ /* 0x000fe4000f8e00ff */
[----:B------:R-:W-:Y:S03]  /*6470*/  @!UP0 UISETP.NE.AND UP1, UPT, UR14, 0x1, UPT ;  /* 0x000000010e00888c */ /* 0x000fe6000bf25270 */
[----:B------:R-:W-:Y:S01]  /*6480*/  @!UP0 UMOV UR4, UR9 ;  /* 0x0000000900048c82 */ /* 0x000fe20008000000 */
[----:B---3--:R-:W-:Y:S02]  /*6490*/  @!UP0 UISETP.NE.AND UP2, UPT, UR5, 0x1, UPT ;  /* 0x000000010500888c */ /* 0x008fe4000bf45270 */
[----:B------:R-:W-:Y:S01]  /*64a0*/  @!UP0 USHF.R.U32.HI UR4, URZ, UR13, UR4 ;  /* 0x0000000dff048299 */ /* 0x000fe20008011604 */
[----:B------:R-:W-:Y:S02]  /*64b0*/  @!UP0 UMOV UR6, UR7 ;  /* 0x0000000700068c82 */ /* 0x000fe40008000000 */
[----:B----4-:R-:W-:Y:S02]  /*64c0*/  @!UP0 USHF.R.U32.HI UR6, URZ, UR10, UR6 ;  /* 0x0000000aff068299 */ /* 0x010fe40008011606 */
[----:B------:R-:W-:Y:S02]  /*64d0*/  @!UP0 USEL UR7, UR38, UR4, !UP2 ;  /* 0x0000000426078287 */ /* 0x000fe4000d000000 */
[----:B------:R-:W-:Y:S04]  /*64e0*/  @!UP0 USEL UR6, UR37, UR6, !UP1 ;  /* 0x0000000625068287 */ /* 0x000fe8000c800000 */
[----:B------:R-:W-:Y:S02]  /*64f0*/  @!UP0 UIADD3 UR4, UPT, UPT, -UR7, UR6, URZ ;  /* 0x0000000607048290 */ /* 0x000fe4000fffe1ff */
[----:B------:R-:W-:Y:S02]  /*6500*/  @!UP0 UIADD3 UR6, UPT, UPT, UR7, -UR6, URZ ;  /* 0x8000000607068290 */ /* 0x000fe4000fffe0ff */
[----:B------:R-:W-:Y:S02]  /*6510*/  @!UP0 UIMAD UR38, UR4, UR5, UR38 ;  /* 0x00000005042682a4 */ /* 0x000fe4000f8e0226 */
[----:B------:R-:W-:Y:S01]  /*6520*/  @!UP0 UIMAD UR37, UR6, UR14, UR37 ;  /* 0x0000000e062582a4 */ /* 0x000fe2000f8e0225 */
[----:B------:R-:W-:Y:S11]  /*6530*/  @!P0 BRA `(.L_x_110) ;  /* 0x00000000007c8947 */ /* 0x000ff60003800000 */
[----:B------:R-:W1:Y:S01]  /*6540*/  LDCU.64 UR8, c[0x4][0x80] ;  /* 0x01001000ff0877ac */ /* 0x000e620008000a00 */
[----:B------:R-:W-:Y:S01]  /*6550*/  MOV R2, 0x0 ;  /* 0x0000000000027802 */ /* 0x000fe20000000f00 */
[----:B------:R-:W-:Y:S02]  /*6560*/  HFMA2 R12, -RZ, RZ, 0, 5.9604644775390625e-08 ;  /* 0x00000001ff0c7431 */ /* 0x000fe400000001ff */
[----:B------:R-:W-:Y:S01]  /*6570*/  IMAD.MOV.U32 R8, RZ, RZ, 0x70 ;  /* 0x00000070ff087424 */ /* 0x000fe200078e00ff */
[----:B------:R3:W4:Y:S01]  /*6580*/  LDC.64 R14, c[0x4][R2] ;  /* 0x01000000020e7b82 */ /* 0x0007220000000a00 */
[----:B------:R-:W2:Y:S01]  /*6590*/  LDCU.64 UR6, c[0x4][0x88] ;  /* 0x01001100ff0677ac */ /* 0x000ea20008000a00 */
[----:B------:R-:W-:Y:S01]  /*65a0*/  IMAD.MOV.U32 R13, RZ, RZ, RZ ;  /* 0x000000ffff0d7224 */ /* 0x000fe200078e00ff */
[----:B------:R-:W2:Y:S01]  /*65b0*/  LDCU.64 UR4, c[0x4][0x8] ;  /* 0x01000100ff0477ac */ /* 0x000ea20008000a00 */
[----:B-1----:R-:W-:Y:S01]  /*65c0*/  MOV R5, UR9 ;  /* 0x0000000900057c02 */ /* 0x002fe20008000f00 */
[----:B------:R-:W-:Y:S01]  /*65d0*/  IMAD.U32 R4, RZ, RZ, UR8 ;  /* 0x00000008ff047e24 */ /* 0x000fe2000f8e00ff */
[----:B--2---:R-:W-:Y:S01]  /*65e0*/  MOV R7, UR7 ;  /* 0x0000000700077c02 */ /* 0x004fe20008000f00 */
[----:B------:R-:W-:Y:S01]  /*65f0*/  IMAD.U32 R6, RZ, RZ, UR6 ;  /* 0x00000006ff067e24 */ /* 0x000fe2000f8e00ff */
[----:B------:R-:W-:Y:S01]  /*6600*/  MOV R11, UR5 ;  /* 0x00000005000b7c02 */ /* 0x000fe20008000f00 */
[----:B------:R-:W-:Y:S02]  /*6610*/  IMAD.U32 R10, RZ, RZ, UR4 ;  /* 0x00000004ff0a7e24 */ /* 0x000fe4000f8e00ff */
[----:B------:R-:W-:Y:S07]  /*6620*/  LEPC R20, `(.L_x_111) ;  /* 0x000000001014794e */ /* 0x000fee0000000000 */
[----:B---345:R-:W-:Y:S05]  /*6630*/  CALL.ABS.NOINC R14 ;  /* 0x000000000e007343 */ /* 0x038fea0003c00000 */
.L_x_111:
[----:B------:R-:W1:Y:S01]  /*6640*/  LDCU.64 UR8, c[0x4][0x80] ;  /* 0x01001000ff0877ac */ /* 0x000e620008000a00 */
[----:B------:R-:W2:Y:S01]  /*6650*/  LDC.64 R2, c[0x4][R2] ;  /* 0x0100000002027b82 */ /* 0x000ea20000000a00 */
[----:B------:R-:W-:Y:S02]  /*6660*/  HFMA2 R12, -RZ, RZ, 0, 5.9604644775390625e-08 ;  /* 0x00000001ff0c7431 */ /* 0x000fe400000001ff */
[----:B------:R-:W-:Y:S02]  /*6670*/  IMAD.MOV.U32 R8, RZ, RZ, 0x70 ;  /* 0x00000070ff087424 */ /* 0x000fe400078e00ff */
[----:B------:R-:W-:Y:S01]  /*6680*/  IMAD.MOV.U32 R13, RZ, RZ, RZ ;  /* 0x000000ffff0d7224 */ /* 0x000fe200078e00ff */
[----:B------:R-:W3:Y:S01]  /*6690*/  LDCU.64 UR6, c[0x4][0x88] ;  /* 0x01001100ff0677ac */ /* 0x000ee20008000a00 */
[----:B------:R-:W4:Y:S01]  /*66a0*/  LDCU.64 UR4, c[0x4][0x8] ;  /* 0x01000100ff0477ac */ /* 0x000f220008000a00 */
[----:B-1----:R-:W-:Y:S02]  /*66b0*/  MOV R4, UR8 ;  /* 0x0000000800047c02 */ /* 0x002fe40008000f00 */
[----:B------:R-:W-:Y:S02]  /*66c0*/  MOV R5, UR9 ;  /* 0x0000000900057c02 */ /* 0x000fe40008000f00 */
[----:B---3--:R-:W-:Y:S01]  /*66d0*/  MOV R7, UR7 ;  /* 0x0000000700077c02 */ /* 0x008fe20008000f00 */
[----:B------:R-:W-:Y:S01]  /*66e0*/  IMAD.U32 R6, RZ, RZ, UR6 ;  /* 0x00000006ff067e24 */ /* 0x000fe2000f8e00ff */
[----:B----4-:R-:W-:Y:S01]  /*66f0*/  MOV R11, UR5 ;  /* 0x00000005000b7c02 */ /* 0x010fe20008000f00 */
[----:B------:R-:W-:Y:S02]  /*6700*/  IMAD.U32 R10, RZ, RZ, UR4 ;  /* 0x00000004ff0a7e24 */ /* 0x000fe4000f8e00ff */
[----:B------:R-:W-:Y:S07]  /*6710*/  LEPC R20, `(.L_x_110) ;  /* 0x000000001014794e */ /* 0x000fee0000000000 */
[----:B--2---:R-:W-:Y:S05]  /*6720*/  CALL.ABS.NOINC R2 ;  /* 0x0000000002007343 */ /* 0x004fea0003c00000 */
.L_x_110:
[----:B------:R-:W-:Y:S05]  /*6730*/  BSYNC.RECONVERGENT B6 ;  /* 0x0000000000067941 */ /* 0x000fea0003800200 */
.L_x_109:
[----:B------:R-:W-:Y:S02]  /*6740*/  ISETP.NE.U32.AND P0, PT, RZ, UR56, PT ;  /* 0x00000038ff007c0c */ /* 0x000fe4000bf05070 */
[C---:B------:R-:W-:Y:S02]  /*6750*/  ISETP.NE.U32.AND P1, PT, R54.reuse, RZ, PT ;  /* 0x000000ff3600720c */ /* 0x040fe40003f25070 */
[----:B------:R-:W-:Y:S02]  /*6760*/  ISETP.NE.U32.AND P4, PT, R54, RZ, PT ;  /* 0x000000ff3600720c */ /* 0x000fe40003f85070 */
[----:B------:R-:W-:Y:S02]  /*6770*/  ISETP.NE.AND.EX P0, PT, RZ, UR57, PT, P0 ;  /* 0x00000039ff007c0c */ /* 0x000fe4000bf05300 */
[C---:B------:R-:W-:Y:S02]  /*6780*/  ISETP.NE.AND.EX P1, PT, R55.reuse, RZ, PT, P1 ;  /* 0x000000ff3700720c */ /* 0x040fe40003f25310 */
[----:B------:R-:W-:Y:S02]  /*6790*/  ISETP.NE.AND.EX P4, PT, R55, RZ, P0, P4 ;  /* 0x000000ff3700720c */ /* 0x000fe40000785340 */
[----:B------:R-:W-:Y:S02]  /*67a0*/  ISETP.NE.U32.AND P5, PT, R50, RZ, PT ;  /* 0x000000ff3200720c */ /* 0x000fe40003fa5070 */
[----:B------:R-:W-:Y:S02]  /*67b0*/  ISETP.NE.U32.AND P3, PT, RZ, UR56, PT ;  /* 0x00000038ff007c0c */ /* 0x000fe4000bf65070 */
[----:B------:R-:W-:Y:S02]  /*67c0*/  PLOP3.LUT P2, PT, PT, PT, PT, 0x8, 0x80 ;  /* 0x000000000080781c */ /* 0x000fe40003f4e170 */
[----:B------:R-:W-:Y:S02]  /*67d0*/  ISETP.NE.AND.EX P5, PT, R51, RZ, PT, P5 ;  /* 0x000000ff3300720c */ /* 0x000fe40003fa5350 */
[----:B------:R-:W-:Y:S03]  /*67e0*/  ISETP.NE.AND.EX P3, PT, RZ, UR57, PT, P3 ;  /* 0x00000039ff007c0c */ /* 0x000fe6000bf65330 */
[----:B------:R-:W-:Y:S01]  /*67f0*/  @!P4 PLOP3.LUT P2, PT, P1, PT, PT, 0x80, 0x8 ;  /* 0x000000000008c81c */ /* 0x000fe20000f4f070 */
[----:B------:R-:W-:Y:S01]  /*6800*/  @!UPT UIADD3 URZ, UPT, UPT, URZ, URZ, URZ ;  /* 0x000000fffffff290 */ /* 0x000fe2000fffe0ff */
[----:B------:R-:W-:Y:S11]  /*6810*/  @!P1 BRA `(.L_x_112) ;  /* 0x0000000000309947 */ /* 0x000ff60003800000 */
[----:B------:R-:W-:Y:S01]  /*6820*/  ISETP.NE.U32.AND P0, PT, R52, RZ, PT ;  /* 0x000000ff3400720c */ /* 0x000fe20003f05070 */
[----:B------:R-:W1:Y:S01]  /*6830*/  LDCU.64 UR4, c[0x0][0x358] ;  /* 0x00006b00ff0477ac */ /* 0x000e620008000a00 */
[----:B------:R-:W-:Y:S02]  /*6840*/  IMAD.MOV.U32 R26, RZ, RZ, 0x1 ;  /* 0x00000001ff1a7424 */ /* 0x000fe400078e00ff */
[----:B------:R-:W-:Y:S11]  /*6850*/  ISETP.NE.AND.EX P0, PT, R53, RZ, PT, P0 ;  /* 0x000000ff3500720c */ /* 0x000ff60003f05300 */
[----:B------:R-:W-:Y:S02]  /*6860*/  @!UPT UIADD3 URZ, UPT, UPT, URZ, URZ, URZ ;  /* 0x000000fffffff290 */ /* 0x000fe4000fffe0ff */
[----:B------:R-:W3:Y:S01]  /*6870*/  @P0 LDC.64 R2, c[0x0][0x888] ;  /* 0x00022200ff020b82 */ /* 0x000ee20000000a00 */
[----:B--2---:R-:W-:Y:S04]  /*6880*/  @P0 IMAD R0, R54, UR36, RZ ;  /* 0x0000002436000c24 */ /* 0x004fe8000f8e02ff */
[----:B---3--:R-:W-:Y:S04]  /*6890*/  @P0 IMAD.WIDE R2, R0, 0x4, R2 ;  /* 0x0000000400020825 */ /* 0x008fe800078e0202 */
[----:B------:R-:W-:Y:S01]  /*68a0*/  HFMA2 R0, -RZ, RZ, 0, 5.9604644775390625e-08 ;  /* 0x00000001ff007431 */ /* 0x000fe200000001ff */
[----:B-1---5:R1:W5:Y:S04]  /*68b0*/  @P0 LDG.E R27, desc[UR4][R2.64] ;  /* 0x00000004021b0981 */ /* 0x022368000c1e1900 */
[----:B------:R-:W-:Y:S01]  /*68c0*/  @!P0 PRMT R26, R0, 0x7610, R26 ;  /* 0x00007610001a8816 */ /* 0x000fe2000000001a */
[----:B-1----:R-:W3:Y:S06]  /*68d0*/  @!P0 LDC R27, c[0x0][0x880] ;  /* 0x00022000ff1b8b82 */ /* 0x002eec0000000800 */
.L_x_112:
[----:B------:R-:W-:Y:S05]  /*68e0*/  @!P5 BRA `(.L_x_113) ;  /* 0x000000000024d947 */ /* 0x000fea0003800000 */
[----:B------:R-:W-:Y:S01]  /*68f0*/  ISETP.NE.U32.AND P0, PT, R48, RZ, PT ;  /* 0x000000ff3000720c */ /* 0x000fe20003f05070 */
[----:B------:R-:W1:Y:S03]  /*6900*/  LDCU.64 UR4, c[0x0][0x358] ;  /* 0x00006b00ff0477ac */ /* 0x000e660008000a00 */
[----:B------:R-:W-:Y:S11]  /*6910*/  ISETP.NE.AND.EX P0, PT, R49, RZ, PT, P0 ;  /* 0x000000ff3100720c */ /* 0x000ff60003f05300 */
[----:B------:R-:W-:Y:S02]  /*6920*/  @!UPT UIADD3 URZ, UPT, UPT, URZ, URZ, URZ ;  /* 0x000000fffffff290 */ /* 0x000fe4000fffe0ff */
[----:B------:R-:W4:Y:S01]  /*6930*/  @P0 LDC.64 R2, c[0x0][0x8a8] ;  /* 0x00022a00ff020b82 */ /* 0x000f220000000a00 */
[----:B--2---:R-:W-:Y:S04]  /*6940*/  @P0 IMAD R0, R50, UR36, RZ ;  /* 0x0000002432000c24 */ /* 0x004fe8000f8e02ff */
[----:B----4-:R-:W-:Y:S05]  /*6950*/  @P0 IMAD.WIDE R2, R0, 0x4, R2 ;  /* 0x0000000400020825 */ /* 0x010fea00078e0202 */
[----:B-1---5:R1:W5:Y:S02]  /*6960*/  @P0 LDG.E R24, desc[UR4][R2.64] ;  /* 0x0000000402180981 */ /* 0x022364000c1e1900 */
[----:B-1----:R-:W4:Y:S02]  /*6970*/  @!P0 LDC R24, c[0x0][0x8a0] ;  /* 0x00022800ff188b82 */ /* 0x002f240000000800 */
.L_x_113:
[----:B---3-5:R-:W-:Y:S01]  /*6980*/  FSETP.NEU.AND P0, PT, R27, RZ, PT ;  /* 0x000000ff1b00720b */ /* 0x028fe20003f0d000 */
[----:B------:R-:W-:Y:S01]  /*6990*/  BSSY B1, `(.L_x_114) ;  /* 0x0000038000017945 */ /* 0x000fe20003800000 */
[----:B------:R-:W-:Y:S01]  /*69a0*/  SEL R3, RZ, 0xffffffff, P3 ;  /* 0xffffffffff037807 */ /* 0x000fe20001800000 */
[----:B------:R-:W-:Y:S01]  /*69b0*/  IMAD.MOV.U32 R75, RZ, RZ, 0x1 ;  /* 0x00000001ff4b7424 */ /* 0x000fe200078e00ff */
[----:B------:R-:W-:Y:S01]  /*69c0*/  @!P4 LOP3.LUT P3, RZ, R26, 0xff, RZ, 0xc0, !PT ;  /* 0x000000ff1affc812 */ /* 0x000fe2000786c0ff */
[C---:B------:R-:W-:Y:S01]  /*69d0*/  IMAD R25, R22.reuse, 0x40, R23 ;  /* 0x0000004016197824 */ /* 0x040fe200078e0217 */
[----:B--2---:R-:W-:Y:S01]  /*69e0*/  @!P4 SEL R0, RZ, 0xffffffff, P0 ;  /* 0xffffffffff00c807 */ /* 0x004fe20000000000 */
[----:B------:R-:W-:Y:S01]  /*69f0*/  IMAD R62, R69, -0x10, R67 ;  /* 0xfffffff0453e7824 */ /* 0x000fe200078e0243 */
[----:B------:R-:W-:Y:S01]  /*6a00*/  LOP3.LUT R65, R65, 0x1, RZ, 0x3c, !PT ;  /* 0x0000000141417812 */ /* 0x000fe200078e3cff */
[----:B------:R-:W-:Y:S01]  /*6a10*/  IMAD.MOV.U32 R74, RZ, RZ, RZ ;  /* 0x000000ffff4a7224 */ /* 0x000fe200078e00ff */
[C---:B------:R-:W-:Y:S02]  /*6a20*/  @P2 SEL R0, R3.reuse, R0, !P3 ;  /* 0x0000000003002207 */ /* 0x040fe40005800000 */
[----:B------:R-:W-:Y:S02]  /*6a30*/  CS2R R46, SRZ ;  /* 0x00000000002e7805 */ /* 0x000fe4000001ff00 */
[----:B------:R-:W-:Y:S02]  /*6a40*/  LEA R72, R22, UR44, 0x3 ;  /* 0x0000002c16487c11 */ /* 0x000fe4000f8e18ff */
[----:B------:R-:W-:Y:S02]  /*6a50*/  CS2R R44, SRZ ;  /* 0x00000000002c7805 */ /* 0x000fe4000001ff00 */
[----:B------:R-:W-:Y:S02]  /*6a60*/  @!P4 LOP3.LUT R0, R0, 0x1, RZ, 0xc0, !PT ;  /* 0x000000010000c812 */ /* 0x000fe400078ec0ff */
[----:B------:R-:W-:Y:S02]  /*6a70*/  CS2R R42, SRZ ;  /* 0x00000000002a7805 */ /* 0x000fe4000001ff00 */
[----:B------:R-:W-:Y:S02]  /*6a80*/  SEL R2, RZ, 0xffffffff, P0 ;  /* 0xffffffffff027807 */ /* 0x000fe40000000000 */
[----:B------:R-:W-:Y:S02]  /*6a90*/  CS2R R40, SRZ ;  /* 0x0000000000287805 */ /* 0x000fe4000001ff00 */
[----:B------:R-:W-:Y:S02]  /*6aa0*/  ISETP.NE.U32.OR P5, PT, R0, 0x1, P4 ;  /* 0x000000010000780c */ /* 0x000fe400027a5470 */
[----:B------:R-:W-:Y:S02]  /*6ab0*/  CS2R R38, SRZ ;  /* 0x0000000000267805 */ /* 0x000fe4000001ff00 */
[----:B------:R-:W-:Y:S02]  /*6ac0*/  LOP3.LUT P4, R60, R26, 0xff, RZ, 0xc0, !PT ;  /* 0x000000ff1a3c7812 */ /* 0x000fe4000788c0ff */
[----:B------:R-:W-:Y:S02]  /*6ad0*/  CS2R R36, SRZ ;  /* 0x0000000000247805 */ /* 0x000fe4000001ff00 */
[----:B------:R-:W-:Y:S02]  /*6ae0*/  P2R R71, PR, RZ, 0x20 ;  /* 0x00000020ff477803 */ /* 0x000fe40000000000 */
[----:B------:R-:W-:Y:S02]  /*6af0*/  CS2R R34, SRZ ;  /* 0x0000000000227805 */ /* 0x000fe4000001ff00 */
[----:B------:R-:W-:Y:S02]  /*6b00*/  @P1 SEL R2, R3, R2, !P4 ;  /* 0x0000000203021207 */ /* 0x000fe40006000000 */
[----:B------:R-:W-:Y:S02]  /*6b10*/  CS2R R32, SRZ ;  /* 0x0000000000207805 */ /* 0x000fe4000001ff00 */
[----:B------:R-:W-:Y:S02]  /*6b20*/  LOP3.LUT R2, R2, 0x1, RZ, 0xc0, !PT ;  /* 0x0000000102027812 */ /* 0x000fe400078ec0ff */
[----:B------:R-:W-:Y:S02]  /*6b30*/  @P5 SHF.L.U32 R0, R65, 0x1f, RZ ;  /* 0x0000001f41005819 */ /* 0x000fe400000006ff */
[----:B------:R-:W-:Y:S02]  /*6b40*/  ISETP.NE.U32.AND P0, PT, R2, 0x1, PT ;  /* 0x000000010200780c */ /* 0x000fe40003f05070 */
[----:B------:R1:W2:Y:S02]  /*6b50*/  @P5 SYNCS.PHASECHK.TRANS64.TRYWAIT P3, [UR44+0x90], R0 ;  /* 0x00009000ff0055a7 */ /* 0x0002a4000806112c */
[----:B------:R-:W-:Y:S02]  /*6b60*/  P2R R76, PR, RZ, 0x1 ;  /* 0x00000001ff4c7803 */ /* 0x000fe40000000000 */
[----:B-1----:R-:W-:Y:S04]  /*6b70*/  SHF.L.U32 R0, R64, 0x1f, RZ ;  /* 0x0000001f40007819 */ /* 0x002fe800000006ff */
[----:B------:R1:W3:Y:S01]  /*6b80*/  SYNCS.PHASECHK.TRANS64.TRYWAIT P2, [R72+URZ+0x100], R0 ;  /* 0x00010000480075a7 */ /* 0x0002e200080411ff */
[----:B--2---:R-:W-:Y:S01]  /*6b90*/  @P5 SEL R75, RZ, 0x1, !P3 ;  /* 0x00000001ff4b5807 */ /* 0x004fe20005800000 */
[----:B-1----:R-:W-:Y:S06]  /*6ba0*/  @!P5 BRA `(.L_x_115) ;  /* 0x000000000058d947 */ /* 0x002fec0003800000 */
[----:B------:R-:W-:Y:S01]  /*6bb0*/  IMAD.MOV.U32 R46, RZ, RZ, RZ ;  /* 0x000000ffff2e7224 */ /* 0x000fe200078e00ff */
[----:B------:R-:W-:Y:S01]  /*6bc0*/  ISETP.NE.AND P0, PT, R75, RZ, PT ;  /* 0x000000ff4b00720c */ /* 0x000fe20003f05270 */
[----:B------:R-:W-:Y:S01]  /*6bd0*/  BSSY B0, `(.L_x_116) ;  /* 0x000000c000007945 */ /* 0x000fe20003800000 */
[----:B------:R-:W-:Y:S02]  /*6be0*/  CS2R R34, SRZ ;  /* 0x0000000000227805 */ /* 0x000fe4000001ff00 */
[----:B------:R-:W-:Y:S02]  /*6bf0*/  CS2R R32, SRZ ;  /* 0x0000000000207805 */ /* 0x000fe4000001ff00 */
[----:B------:R-:W-:Y:S02]  /*6c00*/  CS2R R38, SRZ ;  /* 0x0000000000267805 */ /* 0x000fe4000001ff00 */
[----:B------:R-:W-:Y:S02]  /*6c10*/  CS2R R36, SRZ ;  /* 0x0000000000247805 */ /* 0x000fe4000001ff00 */
[----:B------:R-:W-:Y:S02]  /*6c20*/  CS2R R42, SRZ ;  /* 0x00000000002a7805 */ /* 0x000fe4000001ff00 */
[----:B------:R-:W-:Y:S02]  /*6c30*/  CS2R R40, SRZ ;  /* 0x0000000000287805 */ /* 0x000fe4000001ff00 */
[----:B------:R-:W-:Y:S01]  /*6c40*/  CS2R R44, SRZ ;  /* 0x00000000002c7805 */ /* 0x000fe2000001ff00 */
[----:B------:R-:W-:Y:S06]  /*6c50*/  @P0 BRA `(.L_x_117) ;  /* 0x00000000000c0947 */ /* 0x000fec0003800000 */
[----:B------:R-:W-:Y:S04]  /*6c60*/  SHF.L.U32 R3, R65, 0x1f, RZ ;  /* 0x0000001f41037819 */ /* 0x000fe800000006ff */
[----:B------:R-:W1:Y:S02]  /*6c70*/  SYNCS.PHASECHK.TRANS64.TRYWAIT P0, [UR44+0x90], R3 ;  /* 0x00009003ff0075a7 */ /* 0x000e64000800112c */
[----:B-1----:R-:W-:Y:S05]  /*6c80*/  @!P0 BRA `(.L_x_118) ;  /* 0x0000002c00388947 */ /* 0x002fea0003800000 */
.L_x_117:
[----:B------:R-:W-:Y:S05]  /*6c90*/  BSYNC B0 ;  /* 0x0000000000007941 */ /* 0x000fea0003800000 */
.L_x_116:
[----:B------:R-:W-:Y:S01]  /*6ca0*/  ISETP.NE.AND P0, PT, R76, RZ, PT ;  /* 0x000000ff4c00720c */ /* 0x000fe20003f05270 */
[----:B------:R-:W-:Y:S11]  /*6cb0*/  HFMA2 R74, -RZ, RZ, 0, 5.9604644775390625e-08 ;  /* 0x00000001ff4a7431 */ /* 0x000ff600000001ff */
[----:B------:R-:W-:Y:S01]  /*6cc0*/  @!UPT UIADD3 URZ, UPT, UPT, URZ, URZ, URZ ;  /* 0x000000fffffff290 */ /* 0x000fe2000fffe0ff */
[----:B------:R2:W1:Y:S04]  /*6cd0*/  @P0 LDS.128 R32, [R68] ;  /* 0x0000000044200984 */ /* 0x0004680000000c00 */
[----:B------:R2:W1:Y:S04]  /*6ce0*/  @P0 LDS.128 R36, [R67+0x10] ;  /* 0x0000100043240984 */ /* 0x0004680000000c00 */
[----:B------:R2:W1:Y:S04]  /*6cf0*/  @P0 LDS.128 R40, [R66+0x20] ;  /* 0x0000200042280984 */ /* 0x0004680000000c00 */
[----:B------:R2:W1:Y:S02]  /*6d00*/  @P0 LDS.128 R44, [R62+0x30] ;  /* 0x000030003e2c0984 */ /* 0x0004640000000c00 */
.L_x_115:
[----:B------:R-:W-:Y:S05]  /*6d10*/  BSYNC B1 ;  /* 0x0000000000017941 */ /* 0x000fea0003800000 */
.L_x_114:
[----:B-1----:R-:W-:Y:S04]  /*6d20*/  SHF.R.U32.HI R2, RZ, 0x15, R25 ;  /* 0x00000015ff027819 */ /* 0x002fe80000011619 */
[----:B------:R-:W-:Y:S01]  /*6d30*/  LOP3.LUT P0, RZ, R2, 0x3, R56, 0x48, !PT ;  /* 0x0000000302ff7812 */ /* 0x000fe20007804838 */
[----:B------:R-:W-:Y:S01]  /*6d40*/  @!UPT UIADD3 URZ, UPT, UPT, URZ, URZ, URZ ;  /* 0x000000fffffff290 */ /* 0x000fe2000fffe0ff */
[----:B---3--:R-:W-:Y:S11]  /*6d50*/  @P2 BRA `(.L_x_119) ;  /* 0x0000000000082947 */ /* 0x008ff60003800000 */
[----:B------:R-:W1:Y:S02]  /*6d60*/  SYNCS.PHASECHK.TRANS64.TRYWAIT P1, [R72+URZ+0x100], R0 ;  /* 0x00010000480075a7 */ /* 0x000e6400080211ff */
[----:B-1----:R-:W-:Y:S05]  /*6d70*/  @!P1 BRA `(.L_x_120) ;  /* 0x0000002c00149947 */ /* 0x002fea0003800000 */
.L_x_119:
[----:B------:R-:W-:Y:S05]  /*6d80*/  @!P0 BRA `(.L_x_121) ;  /* 0x0000000000408947 */ /* 0x000fea0003800000 */
[----:B------:R-:W3:Y:S01]  /*6d90*/  LDCU.64 UR8, c[0x4][0x70] ;  /* 0x01000e00ff0877ac */ /* 0x000ee20008000a00 */
[----:B------:R-:W-:Y:S01]  /*6da0*/  MOV R3, 0x0 ;  /* 0x0000000000037802 */ /* 0x000fe20000000f00 */
[----:B------:R-:W-:Y:S02]  /*6db0*/  HFMA2 R12, -RZ, RZ, 0, 5.9604644775390625e-08 ;  /* 0x00000001ff0c7431 */ /* 0x000fe400000001ff */
[----:B------:R-:W-:Y:S02]  /*6dc0*/  IMAD.MOV.U32 R8, RZ, RZ, 0x192 ;  /* 0x00000192ff087424 */ /* 0x000fe400078e00ff */
[----:B------:R-:W-:Y:S01]  /*6dd0*/  IMAD.MOV.U32 R13, RZ, RZ, RZ ;  /* 0x000000ffff0d7224 */ /* 0x000fe200078e00ff */
[----:B------:R-:W5:Y:S01]  /*6de0*/  LDCU.64 UR6, c[0x4][0x78] ;  /* 0x01000f00ff0677ac */ /* 0x000f620008000a00 */
[----:B------:R-:W1:Y:S01]  /*6df0*/  LDC.64 R2, c[0x4][R3] ;  /* 0x0100000003027b82 */ /* 0x000e620000000a00 */
[----:B------:R-:W2:Y:S01]  /*6e00*/  LDCU.64 UR4, c[0x4][0x10] ;  /* 0x01000200ff0477ac */ /* 0x000ea20008000a00 */
[----:B---3--:R-:W-:Y:S01]  /*6e10*/  MOV R5, UR9 ;  /* 0x0000000900057c02 */ /* 0x008fe20008000f00 */
[----:B------:R-:W-:Y:S01]  /*6e20*/  IMAD.U32 R4, RZ, RZ, UR8 ;  /* 0x00000008ff047e24 */ /* 0x000fe2000f8e00ff */
[----:B-----5:R-:W-:Y:S01]  /*6e30*/  MOV R7, UR7 ;  /* 0x0000000700077c02 */ /* 0x020fe20008000f00 */
[----:B------:R-:W-:Y:S01]  /*6e40*/  IMAD.U32 R6, RZ, RZ, UR6 ;  /* 0x00000006ff067e24 */ /* 0x000fe2000f8e00ff */
[----:B--2---:R-:W-:Y:S01]  /*6e50*/  MOV R11, UR5 ;  /* 0x00000005000b7c02 */ /* 0x004fe20008000f00 */
[----:B------:R-:W-:Y:S02]  /*6e60*/  IMAD.U32 R10, RZ, RZ, UR4 ;  /* 0x00000004ff0a7e24 */ /* 0x000fe4000f8e00ff */
[----:B------:R-:W-:Y:S07]  /*6e70*/  LEPC R20, `(.L_x_121) ;  /* 0x000000001014794e */ /* 0x000fee0000000000 */
[----:B-1--4-:R-:W-:Y:S05]  /*6e80*/  CALL.ABS.NOINC R2 ;  /* 0x0000000002007343 */ /* 0x012fea0003c00000 */
.L_x_121:
[----:B------:R-:W-:Y:S05]  /*6e90*/  WARPSYNC.ALL ;  /* 0x0000000000007948 */ /* 0x000fea0003800000 */
[----:B------:R-:W-:Y:S01]  /*6ea0*/  R2UR UR4, R25 ;  /* 0x00000000190472ca */ /* 0x000fe200000e0000 */
[----:B------:R-:W-:Y:S01]  /*6eb0*/  BSSY.RECONVERGENT B0, `(.L_x_122) ;  /* 0x0000039000007945 */ /* 0x000fe20003800200 */
[----:B------:R-:W-:Y:S11]  /*6ec0*/  ISETP.NE.AND P0, PT, R70, RZ, PT ;  /* 0x000000ff4600720c */ /* 0x000ff60003f05270 */
[----:B------:R-:W1:Y:S02]  /*6ed0*/  LDTM.x16 R4, tmem[UR4] ;  /* 0x00000004000479ee */ /* 0x000e640008240000 */
[C---:B-1--4-:R-:W-:Y:S01]  /*6ee0*/  FMUL R0, R24.reuse, R4 ;  /* 0x0000000418007220 */ /* 0x052fe20000400000 */
[C---:B------:R-:W-:Y:S01]  /*6ef0*/  FMUL R2, R24.reuse, R5 ;  /* 0x0000000518027220 */ /* 0x040fe20000400000 */
[C---:B------:R-:W-:Y:S01]  /*6f00*/  FMUL R3, R24.reuse, R6 ;  /* 0x0000000618037220 */ /* 0x040fe20000400000 */
[C---:B------:R-:W-:Y:S01]  /*6f10*/  FMUL R7, R24.reuse, R7 ;  /* 0x0000000718077220 */ /* 0x040fe20000400000 */
[C---:B------:R-:W-:Y:S01]  /*6f20*/  FFMA R28, R27.reuse, R32, R0 ;  /* 0x000000201b1c7223 */ /* 0x040fe20000000000 */
        /* <DEDUP_REMOVED lines=10> */
[----:B------:R1:W-:Y:S01]  /*6fd0*/  STS.128 [R68], R28 ;  /* 0x0000001c44007388 */ /* 0x0003e20000000c00 */
        /* <DEDUP_REMOVED lines=8> */
[----:B------:R1:W-:Y:S01]  /*7060*/  STS.128 [R67+0x10], R4 ;  /* 0x0000100443007388 */ /* 0x0003e20000000c00 */
[C---:B------:R-:W-:Y:S01]  /*7070*/  FMUL R13, R24.reuse, R17 ;  /* 0x00000011180d7220 */ /* 0x040fe20000400000 */
[C---:B------:R-:W-:Y:S01]  /*7080*/  FFMA R10, R27.reuse, R42, R10 ;  /* 0x0000002a1b0a7223 */ /* 0x040fe2000000000a */
[C---:B------:R-:W-:Y:S01]  /*7090*/  FMUL R14, R24.reuse, R18 ;  /* 0x00000012180e7220 */ /* 0x040fe20000400000 */
[C---:B------:R-:W-:Y:S01]  /*70a0*/  FFMA R11, R27.reuse, R43, R15 ;  /* 0x0000002b1b0b7223 */ /* 0x040fe2000000000f */
[----:B------:R-:W-:Y:S01]  /*70b0*/  FMUL R19, R24, R19 ;  /* 0x0000001318137220 */ /* 0x000fe20000400000 */
[C---:B------:R-:W-:Y:S01]  /*70c0*/  FFMA R12, R27.reuse, R44, R12 ;  /* 0x0000002c1b0c7223 */ /* 0x040fe2000000000c */
[C---:B------:R-:W-:Y:S01]  /*70d0*/  FFMA R13, R27.reuse, R45, R13 ;  /* 0x0000002d1b0d7223 */ /* 0x040fe2000000000d */
[C---:B------:R-:W-:Y:S01]  /*70e0*/  FFMA R14, R27.reuse, R46, R14 ;  /* 0x0000002e1b0e7223 */ /* 0x040fe2000000000e */
[----:B------:R1:W-:Y:S01]  /*70f0*/  STS.128 [R66+0x20], R8 ;  /* 0x0000200842007388 */ /* 0x0003e20000000c00 */
[----:B------:R-:W-:Y:S05]  /*7100*/  FFMA R15, R27, R47, R19 ;  /* 0x0000002f1b0f7223 */ /* 0x000fea0000000013 */
[----:B------:R1:W-:Y:S01]  /*7110*/  STS.128 [R62+0x30], R12 ;  /* 0x0000300c3e007388 */ /* 0x0003e20000000c00 */
[----:B------:R-:W-:Y:S01]  /*7120*/  @!PT LDS RZ, [RZ] ;  /* 0x00000000fffff984 */ /* 0x000fe20000000800 */
[----:B------:R-:W-:Y:S01]  /*7130*/  @!PT LDS RZ, [RZ] ;  /* 0x00000000fffff984 */ /* 0x000fe20000000800 */
[----:B------:R-:W-:Y:S01]  /*7140*/  @!PT LDS RZ, [RZ] ;  /* 0x00000000fffff984 */ /* 0x000fe20000000800 */
[----:B------:R-:W-:Y:S01]  /*7150*/  @!PT LDS RZ, [RZ] ;  /* 0x00000000fffff984 */ /* 0x000fe20000000800 */
[----:B------:R3:W-:Y:S06]  /*7160*/  MEMBAR.ALL.CTA ;  /* 0x0000000000007992 */ /* 0x0007ec0000008000 */
[----:B---3--:R-:W3:Y:S02]  /*7170*/  FENCE.VIEW.ASYNC.S ;  /* 0x00000000000073c6 */ /* 0x008ee40000000000 */
[----:B---3--:R-:W-:Y:S06]  /*7180*/  BAR.SYNC.DEFER_BLOCKING 0x1, 0x80 ;  /* 0x0042000000007b1d */ /* 0x008fec0000010000 */
[----:B------:R-:W-:Y:S05]  /*7190*/  @P0 BRA `(.L_x_123) ;  /* 0x0000000000280947 */ /* 0x000fea0003800000 */
[----:B------:R-:W-:Y:S01]  /*71a0*/  UIADD3 UR4, UPT, UPT, UR44, 0x200, URZ ;  /* 0x000002002c047890 */ /* 0x000fe2000fffe0ff */
[----:B------:R-:W-:Y:S05]  /*71b0*/  UMOV UR51, UR36 ;  /* 0x0000002400337c82 */ /* 0x000fea0008000000 */
[----:B------:R-:W-:Y:S01]  /*71c0*/  MOV R59, UR4 ;  /* 0x00000004003b7c02 */ /* 0x000fe20008000f00 */
[----:B------:R-:W-:Y:S03]  /*71d0*/  UIADD3 UR4, UP0, UPT, UR62, 0x680, URZ ;  /* 0x000006803e047890 */ /* 0x000fe6000ff1e0ff */
[----:B------:R-:W-:Y:S01]  /*71e0*/  R2UR UR48, R59 ;  /* 0x000000003b3072ca */ /* 0x000fe200000e0000 */
[----:B------:R-:W-:Y:S11]  /*71f0*/  UIADD3.X UR5, UPT, UPT, URZ, UR63, URZ, UP0, !UPT ;  /* 0x0000003fff057290 */ /* 0x000ff600087fe4ff */
[----:B------:R-:W-:Y:S01]  /*7200*/  @!UPT UIADD3 URZ, UPT, UPT, URZ, URZ, URZ ;  /* 0x000000fffffff290 */ /* 0x000fe2000fffe0ff */
[----:B------:R3:W-:Y:S01]  /*7210*/  UTMASTG.3D [UR48], [UR4] ;  /* 0x00000030040073b5 */ /* 0x0007e20008010000 */
[----:B------:R0:W-:Y:S01]  /*7220*/  UTMACMDFLUSH ;  /* 0x00000000000079b7 */ /* 0x0001e20000000000 */
[----:B---3--:R-:W-:Y:S04]  /*7230*/  DEPBAR.LE SB0, 0x1 ;  /* 0x000080400000791a */ /* 0x008fe80000000000 */
.L_x_123:
[----:B------:R-:W-:Y:S05]  /*7240*/  BSYNC.RECONVERGENT B0 ;  /* 0x0000000000007941 */ /* 0x000fea0003800200 */
.L_x_122:
[----:B------:R-:W-:Y:S01]  /*7250*/  BAR.SYNC.DEFER_BLOCKING 0x1, 0x80 ;  /* 0x0042000000007b1d */ /* 0x000fe20000010000 */
[----:B------:R-:W-:Y:S01]  /*7260*/  ISETP.NE.AND P1, PT, R71, RZ, PT ;  /* 0x000000ff4700720c */ /* 0x000fe20003f25270 */
[----:B------:R-:W-:Y:S01]  /*7270*/  UISETP.NE.AND UP0, UPT, UR47, URZ, UPT ;  /* 0x000000ff2f00728c */ /* 0x000fe2000bf05270 */
[----:B------:R-:W-:Y:S11]  /*7280*/  LEA R2, R74, UR44, 0x3 ;  /* 0x0000002c4a027c11 */ /* 0x000ff6000f8e18ff */
[----:B-1----:R-:W-:Y:S01]  /*7290*/  @P1 SHF.L.U32 R4, R65, 0x1f, RZ ;  /* 0x0000001f41041819 */ /* 0x002fe200000006ff */
[----:B------:R-:W-:Y:S06]  /*72a0*/  BRA.U !UP0, `(.L_x_124) ;  /* 0x0000000108247547 */ /* 0x000fec000b800000 */
[----:B------:R-:W1:Y:S01]  /*72b0*/  S2R R0, SR_CgaCtaId ;  /* 0x0000000000007919 */ /* 0x000e620000008800 */
[----:B------:R-:W-:Y:S01]  /*72c0*/  IMAD.U32 R3, RZ, RZ, UR46 ;  /* 0x0000002eff037e24 */ /* 0x000fe2000f8e00ff */
[----:B------:R-:W-:Y:S04]  /*72d0*/  UIADD3 UR4, UPT, UPT, UR46, 0x1, URZ ;  /* 0x000000012e047890 */ /* 0x000fe8000fffe0ff */
[----:B------:R-:W-:Y:S01]  /*72e0*/  @P1 LEA R3, R3, UR44, 0x3 ;  /* 0x0000002c03031c11 */ /* 0x000fe2000f8e18ff */
[----:B------:R-:W-:Y:S04]  /*72f0*/  UISETP.NE.AND UP0, UPT, UR4, 0x4, UPT ;  /* 0x000000040400788c */ /* 0x000fe8000bf05270 */
[----:B------:R-:W-:Y:S01]  /*7300*/  @P1 VIADD R3, R3, 0xb0 ;  /* 0x000000b003031836 */ /* 0x000fe20000000000 */
[----:B------:R-:W-:Y:S04]  /*7310*/  USEL UR46, UR4, URZ, UP0 ;  /* 0x000000ff042e7287 */ /* 0x000fe80008000000 */
[----:B-1----:R-:W-:Y:S04]  /*7320*/  @P1 PRMT R0, R0, 0x654, R3 ;  /* 0x0000065400001816 */ /* 0x002fe80000000003 */
[----:B------:R1:W-:Y:S04]  /*7330*/  @P1 SYNCS.ARRIVE.TRANS64.RED.A1T0 RZ, [R0+URZ], RZ ;  /* 0x000000ff00ff19a7 */ /* 0x0003e800081004ff */
.L_x_124:
[----:B------:R-:W3:Y:S01]  /*7340*/  @P1 SYNCS.PHASECHK.TRANS64.TRYWAIT P0, [R2+URZ+0x90], R4 ;  /* 0x00009004020015a7 */ /* 0x000ee200080011ff */
[----:B------:R-:W-:Y:S01]  /*7350*/  BSSY B1, `(.L_x_125) ;  /* 0x0000016000017945 */ /* 0x000fe20003800000 */
[----:B---3--:R-:W-:Y:S03]  /*7360*/  @P1 SEL R75, RZ, 0x1, !P0 ;  /* 0x00000001ff4b1807 */ /* 0x008fe60004000000 */
[----:B------:R-:W-:Y:S05]  /*7370*/  @!P1 BRA `(.L_x_126) ;  /* 0x00000000004c9947 */ /* 0x000fea0003800000 */
[----:B------:R-:W-:Y:S01]  /*7380*/  ISETP.NE.AND P0, PT, R75, RZ, PT ;  /* 0x000000ff4b00720c */ /* 0x000fe20003f05270 */
[----:B------:R-:W-:Y:S01]  /*7390*/  BSSY B0, `(.L_x_127) ;  /* 0x000000b000007945 */ /* 0x000fe20003800000 */
[----:B------:R-:W-:Y:S11]  /*73a0*/  ISETP.NE.AND P1, PT, R76, RZ, PT ;  /* 0x000000ff4c00720c */ /* 0x000ff60003f25270 */
[----:B------:R-:W-:Y:S02]  /*73b0*/  @!UPT UIADD3 URZ, UPT, UPT, URZ, URZ, URZ ;  /* 0x000000fffffff290 */ /* 0x000fe4000fffe0ff */
[C---:B------:R-:W-:Y:S01]  /*73c0*/  @P1 IMAD R6, R74.reuse, 0x2000, R68 ;  /* 0x000020004a061824 */ /* 0x040fe200078e0244 */
[C---:B------:R-:W-:Y:S01]  /*73d0*/  @P1 LEA R4, R74.reuse, R66, 0xd ;  /* 0x000000424a041211 */ /* 0x040fe200078e68ff */
[C---:B------:R-:W-:Y:S02]  /*73e0*/  @P1 IMAD R5, R74.reuse, 0x2000, R67 ;  /* 0x000020004a051824 */ /* 0x040fe400078e0243 */
[----:B------:R-:W-:Y:S01]  /*73f0*/  @P1 IMAD R3, R74, 0x2000, R62 ;  /* 0x000020004a031824 */ /* 0x000fe200078e023e */
[----:B------:R-:W-:Y:S06]  /*7400*/  @P0 BRA `(.L_x_128) ;  /* 0x00000000000c0947 */ /* 0x000fec0003800000 */
[----:B-1----:R-:W-:Y:S04]  /*7410*/  SHF.L.U32 R0, R65, 0x1f, RZ ;  /* 0x0000001f41007819 */ /* 0x002fe800000006ff */
[----:B------:R-:W1:Y:S02]  /*7420*/  SYNCS.PHASECHK.TRANS64.TRYWAIT P0, [R2+URZ+0x90], R0 ;  /* 0x00009000020075a7 */ /* 0x000e6400080011ff */
[----:B-1----:R-:W-:Y:S05]  /*7430*/  @!P0 BRA `(.L_x_129) ;  /* 0x0000002400788947 */ /* 0x002fea0003800000 */
.L_x_128:
[----:B------:R-:W-:Y:S05]  /*7440*/  BSYNC B0 ;  /* 0x0000000000007941 */ /* 0x000fea0003800000 */
.L_x_127:
[----:B------:R-:W-:Y:S02]  /*7450*/  ISETP.NE.AND P0, PT, R76, RZ, PT ;  /* 0x000000ff4c00720c */ /* 0x000fe40003f05270 */
[----:B------:R-:W-:Y:S11]  /*7460*/  IADD3 R74, PT, PT, R74, 0x1, RZ ;  /* 0x000000014a4a7810 */ /* 0x000ff60007ffe0ff */
[----:B------:R3:W4:Y:S04]  /*7470*/  @P0 LDS.128 R32, [R6] ;  /* 0x0000000006200984 */ /* 0x0007280000000c00 */
[----:B------:R3:W1:Y:S04]  /*7480*/  @P0 LDS.128 R36, [R5+0x10] ;  /* 0x0000100005240984 */ /* 0x0006680000000c00 */
[----:B------:R3:W1:Y:S04]  /*7490*/  @P0 LDS.128 R40, [R4+0x20] ;  /* 0x0000200004280984 */ /* 0x0006680000000c00 */
[----:B------:R3:W1:Y:S02]  /*74a0*/  @P0 LDS.128 R44, [R3+0x30] ;  /* 0x00003000032c0984 */ /* 0x0006640000000c00 */
.L_x_126:
[----:B------:R-:W-:Y:S05]  /*74b0*/  BSYNC B1 ;  /* 0x0000000000017941 */ /* 0x000fea0003800000 */
.L_x_125:
[----:B-1----:R-:W-:Y:S05]  /*74c0*/  VIADD R0, R25, 0x10 ;  /* 0x0000001019007836 */ /* 0x002fea0000000000 */
[----:B------:R-:W-:Y:S04]  /*74d0*/  SHF.R.U32.HI R0, RZ, 0x15, R0 ;  /* 0x00000015ff007819 */ /* 0x000fe80000011600 */
[----:B------:R-:W-:Y:S11]  /*74e0*/  LOP3.LUT P0, RZ, R0, 0x3, R56, 0x48, !PT ;  /* 0x0000000300ff7812 */ /* 0x000ff60007804838 */
[----:B------:R-:W-:Y:S02]  /*74f0*/  @!UPT UIADD3 URZ, UPT, UPT, URZ, URZ, URZ ;  /* 0x000000fffffff290 */ /* 0x000fe4000fffe0ff */
[----:B------:R-:W-:Y:S05]  /*7500*/  @!P0 BRA `(.L_x_130) ;  /* 0x0000000000408947 */ /* 0x000fea0003800000 */
[----:B------:R-:W1:Y:S01]  /*7510*/  LDCU.64 UR8, c[0x4][0x70] ;  /* 0x01000e00ff0877ac */ /* 0x000e620008000a00 */
[----:B---3--:R-:W-:Y:S01]  /*7520*/  MOV R3, 0x0 ;  /* 0x0000000000037802 */ /* 0x008fe20000000f00 */
[----:B------:R-:W-:Y:S02]  /*7530*/  HFMA2 R12, -RZ, RZ, 0, 5.9604644775390625e-08 ;  /* 0x00000001ff0c7431 */ /* 0x000fe400000001ff */
[----:B------:R-:W-:Y:S02]  /*7540*/  IMAD.MOV.U32 R8, RZ, RZ, 0x192 ;  /* 0x00000192ff087424 */ /* 0x000fe400078e00ff */
[----:B------:R-:W-:Y:S01]  /*7550*/  IMAD.MOV.U32 R13, RZ, RZ, RZ ;  /* 0x000000ffff0d7224 */ /* 0x000fe200078e00ff */
[----:B------:R-:W3:Y:S01]  /*7560*/  LDCU.64 UR6, c[0x4][0x78] ;  /* 0x01000f00ff0677ac */ /* 0x000ee20008000a00 */
[----:B------:R-:W2:Y:S01]  /*7570*/  LDC.64 R2, c[0x4][R3] ;  /* 0x0100000003027b82 */ /* 0x000ea20000000a00 */
[----:B------:R-:W5:Y:S01]  /*7580*/  LDCU.64 UR4, c[0x4][0x10] ;  /* 0x01000200ff0477ac */ /* 0x000f620008000a00 */
[----:B-1----:R-:W-:Y:S01]  /*7590*/  MOV R5, UR9 ;  /* 0x0000000900057c02 */ /* 0x002fe20008000f00 */
[----:B------:R-:W-:Y:S01]  /*75a0*/  IMAD.U32 R4, RZ, RZ, UR8 ;  /* 0x00000008ff047e24 */ /* 0x000fe2000f8e00ff */
[----:B---3--:R-:W-:Y:S01]  /*75b0*/  MOV R7, UR7 ;  /* 0x0000000700077c02 */ /* 0x008fe20008000f00 */
[----:B------:R-:W-:Y:S01]  /*75c0*/  IMAD.U32 R6, RZ, RZ, UR6 ;  /* 0x00000006ff067e24 */ /* 0x000fe2000f8e00ff */
[----:B-----5:R-:W-:Y:S01]  /*75d0*/  MOV R11, UR5 ;  /* 0x00000005000b7c02 */ /* 0x020fe20008000f00 */
[----:B------:R-:W-:Y:S02]  /*75e0*/  IMAD.U32 R10, RZ, RZ, UR4 ;  /* 0x00000004ff0a7e24 */ /* 0x000fe4000f8e00ff */
[----:B------:R-:W-:Y:S07]  /*75f0*/  LEPC R20, `(.L_x_130) ;  /* 0x000000001014794e */ /* 0x000fee0000000000 */
[----:B--2-4-:R-:W-:Y:S05]  /*7600*/  CALL.ABS.NOINC R2 ;  /* 0x0000000002007343 */ /* 0x014fea0003c00000 */
.L_x_130:
[----:B------:R-:W1:Y:S01]  /*7610*/  S2R R73, SR_CgaCtaId ;  /* 0x0000000000497919 */ /* 0x000e620000008800 */
[----:B------:R-:W-:Y:S05]  /*7620*/  WARPSYNC.ALL ;  /* 0x0000000000007948 */ /* 0x000fea0003800000 */
[----:B------:R-:W-:Y:S01]  /*7630*/  R2UR UR4, R25 ;  /* 0x00000000190472ca */ /* 0x000fe200000e0000 */
[----:B------:R-:W-:Y:S01]  /*7640*/  BSSY.RECONVERGENT B0, `(.L_x_131) ;  /* 0x000003f000007945 */ /* 0x000fe20003800200 */
[----:B------:R-:W-:Y:S02]  /*7650*/  ISETP.NE.AND P6, PT, R71, RZ, PT ;  /* 0x000000ff4700720c */ /* 0x000fe40003fc5270 */
[----:B------:R-:W-:Y:S02]  /*7660*/  ISETP.NE.AND P0, PT, R70, RZ, PT ;  /* 0x000000ff4600720c */ /* 0x000fe40003f05270 */
[----:B------:R-:W-:Y:S07]  /*7670*/  MOV R20, UR46 ;  /* 0x0000002e00147c02 */ /* 0x000fee0008000f00 */
[----:B---3--:R-:W3:Y:S02]  /*7680*/  LDTM.x16 R4, tmem[UR4+0x10] ;  /* 0x00001004000479ee */ /* 0x008ee40008240000 */
[----:B------:R-:W-:Y:S04]  /*7690*/  @P6 LEA R20, R20, UR44, 0x3 ;  /* 0x0000002c14146c11 */ /* 0x000fe8000f8e18ff */
[----:B------:R-:W-:Y:S01]  /*76a0*/  @P6 IADD3 R20, PT, PT, R20, 0xb0, RZ ;  /* 0x000000b014146810 */ /* 0x000fe20007ffe0ff */
[C---:B---3--:R-:W-:Y:S01]  /*76b0*/  FMUL R0, R24.reuse, R4 ;  /* 0x0000000418007220 */ /* 0x048fe20000400000 */
[C---:B------:R-:W-:Y:S01]  /*76c0*/  FMUL R2, R24.reuse, R5 ;  /* 0x0000000518027220 */ /* 0x040fe20000400000 */
[C---:B------:R-:W-:Y:S01]  /*76d0*/  FMUL R3, R24.reuse, R6 ;  /* 0x0000000618037220 */ /* 0x040fe20000400000 */
[C---:B------:R-:W-:Y:S01]  /*76e0*/  FMUL R7, R24.reuse, R7 ;  /* 0x0000000718077220 */ /* 0x040fe20000400000 */
[C---:B----4-:R-:W-:Y:S01]  /*76f0*/  FFMA R28, R27.reuse, R32, R0 ;  /* 0x000000201b1c7223 */ /* 0x050fe20000000000 */
        /* <DEDUP_REMOVED lines=10> */
[----:B------:R-:W-:Y:S01]  /*77a0*/  STS.128 [R68+0x2000], R28 ;  /* 0x0020001c44007388 */ /* 0x000fe20000000c00 */
        /* <DEDUP_REMOVED lines=18> */
[----:B------:R-:W-:Y:S01]  /*78d0*/  FFMA R19, R27, R47, R12 ;  /* 0x0000002f1b137223 */ /* 0x000fe2000000000c */
[----:B------:R-:W-:Y:S02]  /*78e0*/  @P6 SHF.L.U32 R0, R65, 0x1f, RZ ;  /* 0x0000001f41006819 */ /* 0x000fe400000006ff */
[----:B-1----:R-:W-:Y:S02]  /*78f0*/  @P6 PRMT R20, R73, 0x654, R20 ;  /* 0x0000065449146816 */ /* 0x002fe40000000014 */
[----:B------:R4:W-:Y:S01]  /*7900*/  STS.128 [R62+0x2030], R16 ;  /* 0x002030103e007388 */ /* 0x0009e20000000c00 */
[----:B------:R-:W-:Y:S01]  /*7910*/  @!PT LDS RZ, [RZ] ;  /* 0x00000000fffff984 */ /* 0x000fe20000000800 */
[----:B------:R-:W-:Y:S01]  /*7920*/  @!PT LDS RZ, [RZ] ;  /* 0x00000000fffff984 */ /* 0x000fe20000000800 */
[----:B------:R-:W-:Y:S01]  /*7930*/  @!PT LDS RZ, [RZ] ;  /* 0x00000000fffff984 */ /* 0x000fe20000000800 */
[----:B------:R-:W-:Y:S01]  /*7940*/  @!PT LDS RZ, [RZ] ;  /* 0x00000000fffff984 */ /* 0x000fe20000000800 */
[----:B------:R1:W-:Y:S06]  /*7950*/  MEMBAR.ALL.CTA ;  /* 0x0000000000007992 */ /* 0x0003ec0000008000 */
[----:B-1----:R-:W1:Y:S01]  /*7960*/  FENCE.VIEW.ASYNC.S ;  /* 0x00000000000073c6 */ /* 0x002e620000000000 */
[----:B---3--:R-:W-:Y:S01]  /*7970*/  LEA R6, R74, UR44, 0x3 ;  /* 0x0000002c4a067c11 */ /* 0x008fe2000f8e18ff */
[----:B-1----:R-:W-:Y:S06]  /*7980*/  BAR.SYNC.DEFER_BLOCKING 0x1, 0x80 ;  /* 0x0042000000007b1d */ /* 0x002fec0000010000 */
[----:B------:R-:W-:Y:S05]  /*7990*/  @P0 BRA `(.L_x_132) ;  /* 0x0000000000240947 */ /* 0x000fea0003800000 */
[----:B------:R-:W-:Y:S02]  /*79a0*/  UIADD3 UR4, UP0, UPT, UR62, 0x680, URZ ;  /* 0x000006803e047890 */ /* 0x000fe4000ff1e0ff */
[----:B------:R-:W-:Y:S02]  /*79b0*/  UIADD3 UR9, UPT, UPT, UR49, 0x10, URZ ;  /* 0x0000001031097890 */ /* 0x000fe4000fffe0ff */
[----:B------:R-:W-:Y:S02]  /*79c0*/  UIADD3 UR8, UPT, UPT, UR44, 0x2200, URZ ;  /* 0x000022002c087890 */ /* 0x000fe4000fffe0ff */
[----:B------:R-:W-:Y:S01]  /*79d0*/  UIADD3.X UR5, UPT, UPT, URZ, UR63, URZ, UP0, !UPT ;  /* 0x0000003fff057290 */ /* 0x000fe200087fe4ff */
[----:B------:R-:W-:Y:S01]  /*79e0*/  UMOV UR10, UR50 ;  /* 0x00000032000a7c82 */ /* 0x000fe20008000000 */
[----:B------:R-:W-:Y:S07]  /*79f0*/  UMOV UR11, UR36 ;  /* 0x00000024000b7c82 */ /* 0x000fee0008000000 */
[----:B------:R1:W-:Y:S01]  /*7a00*/  UTMASTG.3D [UR8], [UR4] ;  /* 0x00000008040073b5 */ /* 0x0003e20008010000 */
[----:B------:R0:W-:Y:S01]  /*7a10*/  UTMACMDFLUSH ;  /* 0x00000000000079b7 */ /* 0x0001e20000000000 */
[----:B-1----:R-:W-:Y:S04]  /*7a20*/  DEPBAR.LE SB0, 0x1 ;  /* 0x000080400000791a */ /* 0x002fe80000000000 */
.L_x_132:
[----:B------:R-:W-:Y:S05]  /*7a30*/  BSYNC.RECONVERGENT B0 ;  /* 0x0000000000007941 */ /* 0x000fea0003800200 */
.L_x_131:
[----:B------:R-:W-:Y:S01]  /*7a40*/  BAR.SYNC.DEFER_BLOCKING 0x1, 0x80 ;  /* 0x0042000000007b1d */ /* 0x000fe20000010000 */
[----:B------:R-:W-:Y:S04]  /*7a50*/  UIADD3 UR4, UPT, UPT, UR46, 0x1, URZ ;  /* 0x000000012e047890 */ /* 0x000fe8000fffe0ff */
[----:B------:R-:W-:Y:S04]  /*7a60*/  UISETP.NE.AND UP0, UPT, UR4, 0x4, UPT ;  /* 0x000000040400788c */ /* 0x000fe8000bf05270 */
[----:B------:R-:W-:Y:S01]  /*7a70*/  USEL UR45, UR4, URZ, UP0 ;  /* 0x000000ff042d7287 */ /* 0x000fe20008000000 */
[----:B------:R1:W-:Y:S01]  /*7a80*/  @P6 SYNCS.ARRIVE.TRANS64.RED.A1T0 RZ, [R20+URZ], RZ ;  /* 0x000000ff14ff69a7 */ /* 0x0003e200081004ff */
[----:B------:R-:W-:Y:S01]  /*7a90*/  BSSY B1, `(.L_x_133) ;  /* 0x0000017000017945 */ /* 0x000fe20003800000 */
[----:B------:R-:W3:Y:S02]  /*7aa0*/  @P6 SYNCS.PHASECHK.TRANS64.TRYWAIT P0, [R6+URZ+0x90], R0 ;  /* 0x00009000060065a7 */ /* 0x000ee400080011ff */
[----:B---3--:R-:W-:Y:S01]  /*7ab0*/  @P6 SEL R75, RZ, 0x1, !P0 ;  /* 0x00000001ff4b6807 */ /* 0x008fe20004000000 */
[----:B-1----:R-:W-:Y:S06]  /*7ac0*/  @!P6 BRA `(.L_x_134) ;  /* 0x00000000004ce947 */ /* 0x002fec0003800000 */
        /* <DEDUP_REMOVED lines=9> */
[----:B------:R-:W-:Y:S04]  /*7b60*/  SHF.L.U32 R5, R65, 0x1f, RZ ;  /* 0x0000001f41057819 */ /* 0x000fe800000006ff */
[----:B------:R-:W1:Y:S02]  /*7b70*/  SYNCS.PHASECHK.TRANS64.TRYWAIT P0, [R6+URZ+0x90], R5 ;  /* 0x00009005060075a7 */ /* 0x000e6400080011ff */
[----:B-1----:R-:W-:Y:S05]  /*7b80*/  @!P0 BRA `(.L_x_137) ;  /* 0x0000001c00b88947 */ /* 0x002fea0003800000 */
.L_x_136:
[----:B------:R-:W-:Y:S05]  /*7b90*/  BSYNC B0 ;  /* 0x0000000000007941 */ /* 0x000fea0003800000 */
.L_x_135:
[----:B------:R-:W-:Y:S02]  /*7ba0*/  ISETP.NE.AND P0, PT, R76, RZ, PT ;  /* 0x000000ff4c00720c */ /* 0x000fe40003f05270 */
[----:B------:R-:W-:Y:S11]  /*7bb0*/  IADD3 R74, PT, PT, R74, 0x1, RZ ;  /* 0x000000014a4a7810 */ /* 0x000ff60007ffe0ff */
[----:B------:R3:W1:Y:S04]  /*7bc0*/  @P0 LDS.128 R32, [R4] ;  /* 0x0000000004200984 */ /* 0x0006680000000c00 */
[----:B------:R3:W1:Y:S04]  /*7bd0*/  @P0 LDS.128 R36, [R3+0x10] ;  /* 0x0000100003240984 */ /* 0x0006680000000c00 */
[----:B------:R3:W1:Y:S04]  /*7be0*/  @P0 LDS.128 R40, [R2+0x20] ;  /* 0x0000200002280984 */ /* 0x0006680000000c00 */
[----:B------:R3:W1:Y:S02]  /*7bf0*/  @P0 LDS.128 R44, [R0+0x30] ;  /* 0x00003000002c0984 */ /* 0x0006640000000c00 */
.L_x_134:
[----:B------:R-:W-:Y:S05]  /*7c00*/  BSYNC B1 ;  /* 0x0000000000017941 */ /* 0x000fea0003800000 */
.L_x_133:
[----:B---3--:R-:W-:Y:S05]  /*7c10*/  VIADD R0, R25, 0x20 ;  /* 0x0000002019007836 */ /* 0x008fea0000000000 */
[----:B------:R-:W-:Y:S04]  /*7c20*/  SHF.R.U32.HI R0, RZ, 0x15, R0 ;  /* 0x00000015ff007819 */ /* 0x000fe80000011600 */
[----:B------:R-:W-:Y:S11]  /*7c30*/  LOP3.LUT P0, RZ, R0, 0x3, R56, 0x48, !PT ;  /* 0x0000000300ff7812 */ /* 0x000ff60007804838 */
[----:B------:R-:W-:Y:S02]  /*7c40*/  @!UPT UIADD3 URZ, UPT, UPT, URZ, URZ, URZ ;  /* 0x000000fffffff290 */ /* 0x000fe4000fffe0ff */
[----:B------:R-:W-:Y:S05]  /*7c50*/  @!P0 BRA `(.L_x_138) ;  /* 0x0000000000408947 */ /* 0x000fea0003800000 */
[----:B------:R-:W1:Y:S01]  /*7c60*/  LDCU.64 UR8, c[0x4][0x70] ;  /* 0x01000e00ff0877ac */ /* 0x000e620008000a00 */
[----:B------:R-:W-:Y:S01]  /*7c70*/  MOV R3, 0x0 ;  /* 0x0000000000037802 */ /* 0x000fe20000000f00 */
[----:B------:R-:W-:Y:S02]  /*7c80*/  HFMA2 R12, -RZ, RZ, 0, 5.9604644775390625e-08 ;  /* 0x00000001ff0c7431 */ /* 0x000fe400000001ff */
[----:B----4-:R-:W-:Y:S02]  /*7c90*/  IMAD.MOV.U32 R8, RZ, RZ, 0x192 ;  /* 0x00000192ff087424 */ /* 0x010fe400078e00ff */
[----:B------:R-:W-:Y:S01]  /*7ca0*/  IMAD.MOV.U32 R13, RZ, RZ, RZ ;  /* 0x000000ffff0d7224 */ /* 0x000fe200078e00ff */
[----:B------:R-:W3:Y:S01]  /*7cb0*/  LDCU.64 UR6, c[0x4][0x78] ;  /* 0x01000f00ff0677ac */ /* 0x000ee20008000a00 */
[----:B------:R-:W4:Y:S01]  /*7cc0*/  LDC.64 R2, c[0x4][R3] ;  /* 0x0100000003027b82 */ /* 0x000f220000000a00 */
        /* <DEDUP_REMOVED lines=9> */
.L_x_138:
[----:B------:R-:W-:Y:S05]  /*7d60*/  WARPSYNC.ALL ;  /* 0x0000000000007948 */ /* 0x000fea0003800000 */
[----:B------:R-:W-:Y:S01]  /*7d70*/  R2UR UR4, R25 ;  /* 0x00000000190472ca */ /* 0x000fe200000e0000 */
[----:B------:R-:W-:Y:S01]  /*7d80*/  BSSY.RECONVERGENT B0, `(.L_x_139) ;  /* 0x000003f000007945 */ /* 0x000fe20003800200 */
[----:B------:R-:W-:Y:S02]  /*7d90*/  ISETP.NE.AND P6, PT, R71, RZ, PT ;  /* 0x000000ff4700720c */ /* 0x000fe40003fc5270 */
[----:B------:R-:W-:Y:S02]  /*7da0*/  ISETP.NE.AND P0, PT, R70, RZ, PT ;  /* 0x000000ff4600720c */ /* 0x000fe40003f05270 */
[----:B------:R-:W-:Y:S07]  /*7db0*/  MOV R20, UR45 ;  /* 0x0000002d00147c02 */ /* 0x000fee0008000f00 */
[----:B-1--4-:R-:W1:Y:S02]  /*7dc0*/  LDTM.x16 R4, tmem[UR4+0x20] ;  /* 0x00002004000479ee */ /* 0x012e640008240000 */
[----:B------:R-:W-:Y:S04]  /*7dd0*/  @P6 LEA R20, R20, UR44, 0x3 ;  /* 0x0000002c14146c11 */ /* 0x000fe8000f8e18ff */
[----:B------:R-:W-:Y:S04]  /*7de0*/  @P6 IADD3 R20, PT, PT, R20, 0xb0, RZ ;  /* 0x000000b014146810 */ /* 0x000fe80007ffe0ff */
[----:B------:R-:W-:Y:S01]  /*7df0*/  @P6 PRMT R20, R73, 0x654, R20 ;  /* 0x0000065449146816 */ /* 0x000fe20000000014 */
[C---:B-1----:R-:W-:Y:S01]  /*7e00*/  FMUL R0, R24.reuse, R4 ;  /* 0x0000000418007220 */ /* 0x042fe20000400000 */
        /* <DEDUP_REMOVED lines=34> */
[----:B------:R-:W-:Y:S02]  /*8030*/  LEA R0, R74, UR44, 0x3 ;  /* 0x0000002c4a007c11 */ /* 0x000fe4000f8e18ff */
[----:B------:R-:W-:Y:S02]  /*8040*/  @P6 SHF.L.U32 R2, R65, 0x1f, RZ ;  /* 0x0000001f41026819 */ /* 0x000fe400000006ff */
        /* <DEDUP_REMOVED lines=17> */
[----:B---3--:R-:W-:Y:S04]  /*8160*/  DEPBAR.LE SB0, 0x1 ;  /* 0x000080400000791a */ /* 0x008fe80000000000 */
.L_x_140:
[----:B------:R-:W-:Y:S05]  /*8170*/  BSYNC.RECONVERGENT B0 ;  /* 0x0000000000007941 */ /* 0x000fea0003800200 */
.L_x_139:
[----:B------:R-:W-:Y:S01]  /*8180*/  BAR.SYNC.DEFER_BLOCKING 0x1, 0x80 ;  /* 0x0042000000007b1d */ /* 0x000fe20000010000 */
[----:B------:R-:W-:Y:S04]  /*8190*/  UIADD3 UR4, UPT, UPT, UR45, 0x1, URZ ;  /* 0x000000012d047890 */ /* 0x000fe8000fffe0ff */
[----:B------:R-:W-:Y:S04]  /*81a0*/  UISETP.NE.AND UP0, UPT, UR4, 0x4, UPT ;  /* 0x000000040400788c */ /* 0x000fe8000bf05270 */
[----:B------:R-:W-:Y:S01]  /*81b0*/  USEL UR46, UR4, URZ, UP0 ;  /* 0x000000ff042e7287 */ /* 0x000fe20008000000 */
[----:B------:R3:W-:Y:S01]  /*81c0*/  @P6 SYNCS.ARRIVE.TRANS64.RED.A1T0 RZ, [R20+URZ], RZ ;  /* 0x000000ff14ff69a7 */ /* 0x0007e200081004ff */
[----:B------:R-:W-:Y:S01]  /*81d0*/  BSSY B1, `(.L_x_141) ;  /* 0x0000017000017945 */ /* 0x000fe20003800000 */
[----:B------:R-:W4:Y:S02]  /*81e0*/  @P6 SYNCS.PHASECHK.TRANS64.TRYWAIT P0, [R0+URZ+0x90], R2 ;  /* 0x00009002000065a7 */ /* 0x000f2400080011ff */
[----:B----4-:R-:W-:Y:S01]  /*81f0*/  @P6 SEL R75, RZ, 0x1, !P0 ;  /* 0x00000001ff4b6807 */ /* 0x010fe20004000000 */
[----:B---3--:R-:W-:Y:S06]  /*8200*/  @!P6 BRA `(.L_x_142) ;  /* 0x00000000004ce947 */ /* 0x008fec0003800000 */
[----:B------:R-:W-:Y:S01]  /*8210*/  ISETP.NE.AND P0, PT, R75, RZ, PT ;  /* 0x000000ff4b00720c */ /* 0x000fe20003f05270 */
[----:B------:R-:W-:Y:S01]  /*8220*/  BSSY B0, `(.L_x_143) ;  /* 0x000000b000007945 */ /* 0x000fe20003800000 */
[----:B------:R-:W-:Y:S11]  /*8230*/  ISETP.NE.AND P1, PT, R76, RZ, PT ;  /* 0x000000ff4c00720c */ /* 0x000ff60003f25270 */
[----:B------:R-:W-:Y:S02]  /*8240*/  @!UPT UIADD3 URZ, UPT, UPT, URZ, URZ, URZ ;  /* 0x000000fffffff290 */ /* 0x000fe4000fffe0ff */
[C---:B-1----:R-:W-:Y:S01]  /*8250*/  @P1 IMAD R4, R74.reuse, 0x2000, R68 ;  /* 0x000020004a041824 */ /* 0x042fe200078e0244 */
[C---:B------:R-:W-:Y:S01]  /*8260*/  @P1 LEA R2, R74.reuse, R66, 0xd ;  /* 0x000000424a021211 */ /* 0x040fe200078e68ff */
[C---:B------:R-:W-:Y:S02]  /*8270*/  @P1 IMAD R3, R74.reuse, 0x2000, R67 ;  /* 0x000020004a031824 */ /* 0x040fe400078e0243 */
[----:B------:R-:W-:Y:S01]  /*8280*/  @P1 IMAD R74, R74, 0x2000, R62 ;  /* 0x000020004a4a1824 */ /* 0x000fe200078e023e */
[----:B------:R-:W-:Y:S06]  /*8290*/  @P0 BRA `(.L_x_144) ;  /* 0x00000000000c0947 */ /* 0x000fec0003800000 */
[----:B------:R-:W-:Y:S04]  /*82a0*/  SHF.L.U32 R5, R65, 0x1f, RZ ;  /* 0x0000001f41057819 */ /* 0x000fe800000006ff */
[----:B------:R-:W1:Y:S02]  /*82b0*/  SYNCS.PHASECHK.TRANS64.TRYWAIT P0, [R0+URZ+0x90], R5 ;  /* 0x00009005000075a7 */ /* 0x000e6400080011ff */
[----:B-1----:R-:W-:Y:S05]  /*82c0*/  @!P0 BRA `(.L_x_145) ;  /* 0x0000001400fc8947 */ /* 0x002fea0003800000 */
.L_x_144:
[----:B------:R-:W-:Y:S05]  /*82d0*/  BSYNC B0 ;  /* 0x0000000000007941 */ /* 0x000fea0003800000 */
.L_x_143:
[----:B------:R-:W-:Y:S11]  /*82e0*/  ISETP.NE.AND P0, PT, R76, RZ, PT ;  /* 0x000000ff4c00720c */ /* 0x000ff60003f05270 */
[----:B------:R-:W-:Y:S02]  /*82f0*/  @!UPT UIADD3 URZ, UPT, UPT, URZ, URZ, URZ ;  /* 0x000000fffffff290 */ /* 0x000fe4000fffe0ff */
[----:B------:R3:W4:Y:S04]  /*8300*/  @P0 LDS.128 R32, [R4] ;  /* 0x0000000004200984 */ /* 0x0007280000000c00 */
[----:B------:R3:W1:Y:S04]  /*8310*/  @P0 LDS.128 R36, [R3+0x10] ;  /* 0x0000100003240984 */ /* 0x0006680000000c00 */
[----:B------:R3:W1:Y:S04]  /*8320*/  @P0 LDS.128 R40, [R2+0x20] ;  /* 0x0000200002280984 */ /* 0x0006680000000c00 */
[----:B------:R3:W1:Y:S02]  /*8330*/  @P0 LDS.128 R44, [R74+0x30] ;  /* 0x000030004a2c0984 */ /* 0x0006640000000c00 */
.L_x_142:
[----:B------:R-:W-:Y:S05]  /*8340*/  BSYNC B1 ;  /* 0x0000000000017941 */ /* 0x000fea0003800000 */
.L_x_141:
        /* <DEDUP_REMOVED lines=21> */
.L_x_146:
[----:B------:R-:W-:Y:S01]  /*84a0*/  ISETP.NE.AND P0, PT, R70, RZ, PT ;  /* 0x000000ff4600720c */ /* 0x000fe20003f05270 */
[----:B------:R-:W-:Y:S05]  /*84b0*/  WARPSYNC.ALL ;  /* 0x0000000000007948 */ /* 0x000fea0003800000 */
[----:B------:R-:W-:Y:S01]  /*84c0*/  R2UR UR4, R25 ;  /* 0x00000000190472ca */ /* 0x000fe200000e0000 */
[----:B------:R-:W-:Y:S01]  /*84d0*/  BSSY.RECONVERGENT B0, `(.L_x_147) ;  /* 0x000003b000007945 */ /* 0x000fe20003800200 */
[----:B------:R-:W-:Y:S04]  /*84e0*/  IADD3 R72, PT, PT, R72, 0x120, RZ ;  /* 0x0000012048487810 */ /* 0x000fe80007ffe0ff */
[----:B------:R-:W-:Y:S07]  /*84f0*/  LOP3.LUT R72, R72, 0xfefffff8, RZ, 0xc0, !PT ;  /* 0xfefffff848487812 */ /* 0x000fee00078ec0ff */
[----:B---3--:R-:W1:Y:S01]  /*8500*/  LDTM.x16 R4, tmem[UR4+0x30] ;  /* 0x00003004000479ee */ /* 0x008e620008240000 */
[----:B------:R-:W-:Y:S01]  /*8510*/  NOP ;  /* 0x0000000000007918 */ /* 0x000fe20000000000 */
[----:B-1----:R1:W-:Y:S01]  /*8520*/  SYNCS.ARRIVE.TRANS64.RED.A1T0 RZ, [R72+URZ], RZ ;  /* 0x000000ff48ff79a7 */ /* 0x0023e200081004ff */
[C---:B------:R-:W-:Y:S01]  /*8530*/  FMUL R0, R24.reuse, R4 ;  /* 0x0000000418007220 */ /* 0x040fe20000400000 */
        /* <DEDUP_REMOVED lines=52> */
.L_x_148:
[----:B------:R-:W-:Y:S05]  /*8880*/  BSYNC.RECONVERGENT B0 ;  /* 0x0000000000007941 */ /* 0x000fea0003800200 */
.L_x_147:
[----:B------:R-:W-:Y:S01]  /*8890*/  BAR.SYNC.DEFER_BLOCKING 0x1, 0x80 ;  /* 0x0042000000007b1d */ /* 0x000fe20000010000 */
[----:B------:R-:W-:Y:S01]  /*88a0*/  UISETP.NE.AND UP0, UPT, UR47, -0x4, UPT ;  /* 0xfffffffc2f00788c */ /* 0x000fe2000bf05270 */
[----:B------:R-:W-:Y:S08]  /*88b0*/  IADD3 R22, PT, PT, R22, 0x1, RZ ;  /* 0x0000000116167810 */ /* 0x000ff00007ffe0ff */
[----:B------:R-:W-:Y:S05]  /*88c0*/  BRA.U !UP0, `(.L_x_149) ;  /* 0x0000000108247547 */ /* 0x000fea000b800000 */
[----:B------:R-:W-:Y:S01]  /*88d0*/  ISETP.NE.AND P0, PT, R71, RZ, PT ;  /* 0x000000ff4700720c */ /* 0x000fe20003f05270 */
[----:B------:R-:W-:Y:S01]  /*88e0*/  IMAD.U32 R0, RZ, RZ, UR46 ;  /* 0x0000002eff007e24 */ /* 0x000fe2000f8e00ff */
[----:B------:R-:W-:Y:S04]  /*88f0*/  UIADD3 UR4, UPT, UPT, UR46, 0x1, URZ ;  /* 0x000000012e047890 */ /* 0x000fe8000fffe0ff */
[----:B------:R-:W-:Y:S04]  /*8900*/  UISETP.NE.AND UP0, UPT, UR4, 0x4, UPT ;  /* 0x000000040400788c */ /* 0x000fe8000bf05270 */
[----:B------:R-:W-:Y:S03]  /*8910*/  USEL UR46, UR4, URZ, UP0 ;  /* 0x000000ff042e7287 */ /* 0x000fe60008000000 */
[----:B------:R-:W-:Y:S05]  /*8920*/  @P0 LEA R0, R0, UR44, 0x3 ;  /* 0x0000002c00000c11 */ /* 0x000fea000f8e18ff */
[----:B------:R-:W-:Y:S05]  /*8930*/  @P0 VIADD R0, R0, 0xb0 ;  /* 0x000000b000000836 */ /* 0x000fea0000000000 */
[----:B------:R-:W-:Y:S04]  /*8940*/  @P0 PRMT R0, R73, 0x654, R0 ;  /* 0x0000065449000816 */ /* 0x000fe80000000000 */
[----:B------:R3:W-:Y:S03]  /*8950*/  @P0 SYNCS.ARRIVE.TRANS64.RED.A1T0 RZ, [R0+URZ], RZ ;  /* 0x000000ff00ff09a7 */ /* 0x0007e600081004ff */
.L_x_149:
[----:B------:R-:W-:Y:S01]  /*8960*/  R2UR UR5, R57 ;  /* 0x00000000390572ca */ /* 0x000fe200000e0000 */
[----:B------:R-:W-:Y:S01]  /*8970*/  UISETP.NE.AND UP0, UPT, UR61, URZ, UPT ;  /* 0x000000ff3d00728c */ /* 0x000fe2000bf05270 */
[----:B------:R-:W-:Y:S01]  /*8980*/  R2UR UR4, R58 ;  /* 0x000000003a0472ca */ /* 0x000fe200000e0000 */
[----:B------:R-:W-:Y:S01]  /*8990*/  UIADD3 UR47, UPT, UPT, UR47, 0x4, URZ ;  /* 0x000000042f2f7890 */ /* 0x000fe2000fffe0ff */
[----:B------:R-:W-:Y:S01]  /*89a0*/  ISETP.NE.AND P0, PT, R61, 0x2, PT ;  /* 0x000000023d00780c */ /* 0x000fe20003f05270 */
[----:B------:R-:W-:Y:S01]  /*89b0*/  UMOV UR36, UR60 ;  /* 0x0000003c00247c82 */ /* 0x000fe20008000000 */
[----:B------:R-:W-:Y:S02]  /*89c0*/  ISETP.NE.AND P1, PT, R22, 0x4, PT ;  /* 0x000000041600780c */ /* 0x000fe40003f25270 */
[----:B------:R-:W-:Y:S02]  /*89d0*/  SEL R2, RZ, 0x1, P0 ;  /* 0x00000001ff027807 */ /* 0x000fe40000000000 */
[----:B---3--:R-:W-:Y:S02]  /*89e0*/  SEL R0, RZ, 0x1, P1 ;  /* 0x00000001ff007807 */ /* 0x008fe40000800000 */
[----:B------:R-:W-:Y:S01]  /*89f0*/  LOP3.LUT R63, R63, R2, RZ, 0x3c, !PT ;  /* 0x000000023f3f7212 */ /* 0x000fe200078e3cff */
[----:B------:R-:W-:Y:S01]  /*8a00*/  UIADD3 UR20, UPT, UPT, UR37, UR5, URZ ;  /* 0x0000000525147290 */ /* 0x000fe2000fffe0ff */
[----:B------:R-:W-:Y:S01]  /*8a10*/  LOP3.LUT R64, R64, R0, RZ, 0x3c, !PT ;  /* 0x0000000040407212 */ /* 0x000fe200078e3cff */
[----:B------:R-:W-:Y:S01]  /*8a20*/  UIADD3 UR16, UPT, UPT, UR38, UR4, URZ ;  /* 0x0000000426107290 */ /* 0x000fe2000fffe0ff */
[----:B------:R-:W-:Y:S02]  /*8a30*/  SEL R61, R61, RZ, P0 ;  /* 0x000000ff3d3d7207 */ /* 0x000fe40000000000 */
[----:B------:R-:W-:Y:S01]  /*8a40*/  SEL R22, R22, RZ, P1 ;  /* 0x000000ff16167207 */ /* 0x000fe20000800000 */
[----:B------:R-:W-:Y:S08]  /*8a50*/  BRA.U UP0, `(.L_x_150) ;  /* 0xffffffd5000c7547 */ /* 0x000ff0000b83ffff */
[----:B------:R-:W3:Y:S01]  /*8a60*/  LDCU.64 UR4, c[0x0][0x888] ;  /* 0x00011100ff0477ac */ /* 0x000ee20008000a00 */
[----:B------:R-:W4:Y:S01]  /*8a70*/  LDCU.64 UR6, c[0x0][0x890] ;  /* 0x00011200ff0677ac */ /* 0x000f220008000a00 */
[----:B---3--:R-:W-:Y:S02]  /*8a80*/  ISETP.NE.U32.AND P2, PT, RZ, UR4, PT ;  /* 0x00000004ff007c0c */ /* 0x008fe4000bf45070 */
[----:B----4-:R-:W-:Y:S02]  /*8a90*/  ISETP.NE.U32.AND P1, PT, RZ, UR6, PT ;  /* 0x00000006ff007c0c */ /* 0x010fe4000bf25070 */
[----:B------:R-:W-:Y:S02]  /*8aa0*/  ISETP.NE.AND.EX P2, PT, RZ, UR5, PT, P2 ;  /* 0x00000005ff007c0c */ /* 0x000fe4000bf45320 */
[----:B------:R-:W-:-:S13]  /*8ab0*/  ISETP.NE.AND.EX P0, PT, RZ, UR7, PT, P1 ;  /* 0x00000007ff007c0c */ /* 0x000fda000bf05310 */
[----:B------:R-:W-:Y:S05]  /*8ac0*/  @P2 BRA P0, `(.L_x_151) ;  /* 0x00000000003c2947 */ /* 0x000fea0000000000 */
[----:B------:R-:W-:-:S13]  /*8ad0*/  ISETP.NE.AND.EX P1, PT, RZ, UR7, PT, P1 ;  /* 0x00000007ff007c0c */ /* 0x000fda000bf25310 */
[----:B------:R-:W-:Y:S05]  /*8ae0*/  @P1 BRA `(.L_x_152) ;  /* 0x00000000000c1947 */ /* 0x000fea0003800000 */
[----:B------:R-:W-:-:S13]  /*8af0*/  FSETP.NEU.AND P0, PT, R27, RZ, PT ;  /* 0x000000ff1b00720b */ /* 0x000fda0003f0d000 */
[----:B------:R-:W-:Y:S05]  /*8b00*/  @!P0 EXIT ;  /* 0x000000000000894d */ /* 0x000fea0003800000 */
[----:B------:R-:W-:Y:S05]  /*8b10*/  BRA `(.L_x_151) ;  /* 0x0000000000287947 */ /* 0x000fea0003800000 */
.L_x_152:
[----:B------:R-:W-:Y:S01]  /*8b20*/  ISETP.NE.AND P0, PT, R60, RZ, PT ;  /* 0x000000ff3c00720c */ /* 0x000fe20003f05270 */
[----:B------:R-:W-:-:S12]  /*8b30*/  BSSY.RECONVERGENT B0, `(.L_x_151) ;  /* 0x0000008000007945 */ /* 0x000fd80003800200 */
[----:B------:R-:W-:Y:S05]  /*8b40*/  @P0 BRA `(.L_x_153) ;  /* 0x0000000000100947 */ /* 0x000fea0003800000 */
[----:B------:R-:W-:-:S04]  /*8b50*/  ISETP.NE.U32.AND P0, PT, RZ, UR4, PT ;  /* 0x00000004ff007c0c */ /* 0x000fc8000bf05070 */
[----:B------:R-:W-:-:S13]  /*8b60*/  ISETP.NE.AND.EX P0, PT, RZ, UR5, PT, P0 ;  /* 0x00000005ff007c0c */ /* 0x000fda000bf05300 */
[----:B------:R-:W-:Y:S05]  /*8b70*/  @!P0 EXIT ;  /* 0x000000000000894d */ /* 0x000fea0003800000 */
[----:B------:R-:W-:Y:S05]  /*8b80*/  BRA `(.L_x_154) ;  /* 0x0000000000087947 */ /* 0x000fea0003800000 */
.L_x_153:
[----:B------:R-:W-:-:S13]  /*8b90*/  FSETP.NEU.AND P0, PT, R27, RZ, PT ;  /* 0x000000ff1b00720b */ /* 0x000fda0003f0d000 */
[----:B------:R-:W-:Y:S05]  /*8ba0*/  @!P0 EXIT ;  /* 0x000000000000894d */ /* 0x000fea0003800000 */
.L_x_154:
[----:B------:R-:W-:Y:S05]  /*8bb0*/  BSYNC.RECONVERGENT B0 ;  /* 0x0000000000007941 */ /* 0x000fea0003800200 */
.L_x_151:
[----:B------:R-:W3:Y:S01]  /*8bc0*/  S2UR UR7, SR_CgaCtaId ;  /* 0x00000000000779c3 */ /* 0x000ee20000008800 */
[----:B------:R-:W-:Y:S01]  /*8bd0*/  ULEA UR6, UR46, UR44, 0x3 ;  /* 0x0000002c2e067291 */ /* 0x000fe2000f8e18ff */
[----:B------:R-:W-:-:S04]  /*8be0*/  DEPBAR.LE SB0, 0x0 ;  /* 0x000080000000791a */ /* 0x000fc80000000000 */
[----:B------:R-:W-:-:S04]  /*8bf0*/  UIADD3 UR6, UPT, UPT, UR6, 0xb0, URZ ;  /* 0x000000b006067890 */ /* 0x000fc8000fffe0ff */
[----:B---3--:R-:W-:-:S09]  /*8c00*/  UPRMT UR6, UR7, 0x654, UR6 ;  /* 0x0000065407067896 */ /* 0x008fd20008000006 */
[----:B------:R-:W-:Y:S01]  /*8c10*/  SYNCS.ARRIVE.TRANS64.RED.A1T0 RZ, [UR6], RZ ;  /* 0x000000ffffff79a7 */ /* 0x000fe20008100406 */
[----:B------:R-:W-:Y:S05]  /*8c20*/  EXIT ;  /* 0x000000000000794d */ /* 0x000fea0003800000 */
.L_x_25:
[----:B----4-:R4:W1:Y:S02]  /*8c30*/  SYNCS.PHASECHK.TRANS64.TRYWAIT P0, [R0+URZ+0x150], R2 ;  /* 0x00015002000075a7 */ /* 0x01086400080011ff */
[----:B-1----:R-:W-:Y:S05]  /*8c40*/  @!P0 NANOSLEEP.SYNCS 0x989680 ;  /* 0x009896800000895d */ /* 0x002fea0003900000 */
[----:B------:R-:W1:Y:S02]  /*8c50*/  @!P0 SYNCS.PHASECHK.TRANS64 P0, [R0+URZ+0x150], R2 ;  /* 0x00015002000085a7 */ /* 0x000e6400080010ff */
[----:B-1----:R-:W-:Y:S05]  /*8c60*/  @!P0 BRA `(.L_x_25) ;  /* 0xfffffffc00f08947 */ /* 0x002fea000383ffff */
[----:B------:R-:W-:Y:S05]  /*8c70*/  BRA `(.L_x_155) ;  /* 0xffffff9000407947 */ /* 0x000fea000383ffff */
.L_x_28:
[----:B----4-:R-:W-:-:S07]  /*8c80*/  MOV R0, UR33 ;  /* 0x0000002100007c02 */ /* 0x010fce0008000f00 */
.L_x_156:
[----:B-1----:R1:W4:Y:S02]  /*8c90*/  SYNCS.PHASECHK.TRANS64.TRYWAIT P0, [R0+URZ+0x48], R3 ;  /* 0x00004803000075a7 */ /* 0x00232400080011ff */
[----:B----4-:R-:W-:Y:S05]  /*8ca0*/  @!P0 NANOSLEEP.SYNCS 0x989680 ;  /* 0x009896800000895d */ /* 0x010fea0003900000 */
[----:B------:R-:W4:Y:S02]  /*8cb0*/  @!P0 SYNCS.PHASECHK.TRANS64 P0, [R0+URZ+0x48], R3 ;  /* 0x00004803000085a7 */ /* 0x000f2400080010ff */
[----:B----4-:R-:W-:Y:S05]  /*8cc0*/  @!P0 BRA `(.L_x_156) ;  /* 0xfffffffc00f08947 */ /* 0x010fea000383ffff */
[----:B------:R-:W-:Y:S05]  /*8cd0*/  BRA `(.L_x_27) ;  /* 0xffffff9000907947 */ /* 0x000fea000383ffff */
.L_x_35:
[----:B-1----:R-:W-:-:S07]  /*8ce0*/  MOV R0, UR17 ;  /* 0x0000001100007c02 */ /* 0x002fce0008000f00 */
.L_x_157:
[----:B-1----:R1:W2:Y:S02]  /*8cf0*/  SYNCS.PHASECHK.TRANS64.TRYWAIT P0, [R0+URZ+0x48], R3 ;  /* 0x00004803000075a7 */ /* 0x0022a400080011ff */
[----:B--2---:R-:W-:Y:S05]  /*8d00*/  @!P0 NANOSLEEP.SYNCS 0x989680 ;  /* 0x009896800000895d */ /* 0x004fea0003900000 */
[----:B------:R-:W2:Y:S02]  /*8d10*/  @!P0 SYNCS.PHASECHK.TRANS64 P0, [R0+URZ+0x48], R3 ;  /* 0x00004803000085a7 */ /* 0x000ea400080010ff */
[----:B--2---:R-:W-:Y:S05]  /*8d20*/  @!P0 BRA `(.L_x_157) ;  /* 0xfffffffc00f08947 */ /* 0x004fea000383ffff */
[----:B------:R-:W-:Y:S05]  /*8d30*/  BRA `(.L_x_34) ;  /* 0xffffff94005c7947 */ /* 0x000fea000383ffff */
.L_x_40:
[----:B-1----:R1:W2:Y:S02]  /*8d40*/  SYNCS.PHASECHK.TRANS64.TRYWAIT P0, [R3+URZ+0xe0], R0 ;  /* 0x0000e000030075a7 */ /* 0x0022a400080011ff */
[----:B--2---:R-:W-:Y:S05]  /*8d50*/  @!P0 NANOSLEEP.SYNCS 0x989680 ;  /* 0x009896800000895d */ /* 0x004fea0003900000 */
[----:B------:R-:W2:Y:S02]  /*8d60*/  @!P0 SYNCS.PHASECHK.TRANS64 P0, [R3+URZ+0xe0], R0 ;  /* 0x0000e000030085a7 */ /* 0x000ea400080010ff */
[----:B--2---:R-:W-:Y:S05]  /*8d70*/  @!P0 BRA `(.L_x_40) ;  /* 0xfffffffc00f08947 */ /* 0x004fea000383ffff */
[----:B------:R-:W-:Y:S05]  /*8d80*/  BRA `(.L_x_158) ;  /* 0xffffff9800007947 */ /* 0x000fea000383ffff */
.L_x_44:
[----:B------:R-:W-:-:S07]  /*8d90*/  MOV R0, UR4 ;  /* 0x0000000400007c02 */ /* 0x000fce0008000f00 */
.L_x_159:
[----:B-1----:R1:W2:Y:S02]  /*8da0*/  SYNCS.PHASECHK.TRANS64.TRYWAIT P0, [R0+URZ], R2 ;  /* 0x00000002000075a7 */ /* 0x0022a400080011ff */
[----:B--2---:R-:W-:Y:S05]  /*8db0*/  @!P0 NANOSLEEP.SYNCS 0x989680 ;  /* 0x009896800000895d */ /* 0x004fea0003900000 */
[----:B------:R-:W2:Y:S02]  /*8dc0*/  @!P0 SYNCS.PHASECHK.TRANS64 P0, [R0+URZ], R2 ;  /* 0x00000002000085a7 */ /* 0x000ea400080010ff */
[----:B--2---:R-:W-:Y:S05]  /*8dd0*/  @!P0 BRA `(.L_x_159) ;  /* 0xfffffffc00f08947 */ /* 0x004fea000383ffff */
[----:B------:R-:W-:Y:S05]  /*8de0*/  BRA `(.L_x_160) ;  /* 0xffffff9c00ac7947 */ /* 0x000fea000383ffff */
.L_x_45:
[----:B------:R-:W-:-:S07]  /*8df0*/  MOV R0, UR5 ;  /* 0x0000000500007c02 */ /* 0x000fce0008000f00 */
.L_x_161:
[----:B-1----:R1:W2:Y:S02]  /*8e00*/  SYNCS.PHASECHK.TRANS64.TRYWAIT P0, [R0+URZ], R3 ;  /* 0x00000003000075a7 */ /* 0x0022a400080011ff */
[----:B--2---:R-:W-:Y:S05]  /*8e10*/  @!P0 NANOSLEEP.SYNCS 0x989680 ;  /* 0x009896800000895d */ /* 0x004fea0003900000 */
[----:B------:R-:W2:Y:S02]  /*8e20*/  @!P0 SYNCS.PHASECHK.TRANS64 P0, [R0+URZ], R3 ;  /* 0x00000003000085a7 */ /* 0x000ea400080010ff */
[----:B--2---:R-:W-:Y:S05]  /*8e30*/  @!P0 BRA `(.L_x_161) ;  /* 0xfffffffc00f08947 */ /* 0x004fea000383ffff */
[----:B------:R-:W-:Y:S05]  /*8e40*/  BRA `(.L_x_162) ;  /* 0xffffff9c00b87947 */ /* 0x000fea000383ffff */
.L_x_46:
[----:B------:R-:W-:-:S07]  /*8e50*/  MOV R0, UR5 ;  /* 0x0000000500007c02 */ /* 0x000fce0008000f00 */
.L_x_163:
[----:B-1----:R1:W2:Y:S02]  /*8e60*/  SYNCS.PHASECHK.TRANS64.TRYWAIT P0, [R0+URZ], R3 ;  /* 0x00000003000075a7 */ /* 0x0022a400080011ff */
[----:B--2---:R-:W-:Y:S05]  /*8e70*/  @!P0 NANOSLEEP.SYNCS 0x989680 ;  /* 0x009896800000895d */ /* 0x004fea0003900000 */
[----:B------:R-:W2:Y:S02]  /*8e80*/  @!P0 SYNCS.PHASECHK.TRANS64 P0, [R0+URZ], R3 ;  /* 0x00000003000085a7 */ /* 0x000ea400080010ff */
[----:B--2---:R-:W-:Y:S05]  /*8e90*/  @!P0 BRA `(.L_x_163) ;  /* 0xfffffffc00f08947 */ /* 0x004fea000383ffff */
[----:B------:R-:W-:Y:S05]  /*8ea0*/  BRA `(.L_x_164) ;  /* 0xffffff9c00c47947 */ /* 0x000fea000383ffff */
.L_x_47:
[----:B------:R-:W-:-:S07]  /*8eb0*/  MOV R0, UR5 ;  /* 0x0000000500007c02 */ /* 0x000fce0008000f00 */
.L_x_165:
[----:B-1----:R1:W2:Y:S02]  /*8ec0*/  SYNCS.PHASECHK.TRANS64.TRYWAIT P0, [R0+URZ], R3 ;  /* 0x00000003000075a7 */ /* 0x0022a400080011ff */
[----:B--2---:R-:W-:Y:S05]  /*8ed0*/  @!P0 NANOSLEEP.SYNCS 0x989680 ;  /* 0x009896800000895d */ /* 0x004fea0003900000 */
[----:B------:R-:W2:Y:S02]  /*8ee0*/  @!P0 SYNCS.PHASECHK.TRANS64 P0, [R0+URZ], R3 ;  /* 0x00000003000085a7 */ /* 0x000ea400080010ff */
[----:B--2---:R-:W-:Y:S05]  /*8ef0*/  @!P0 BRA `(.L_x_165) ;  /* 0xfffffffc00f08947 */ /* 0x004fea000383ffff */
[----:B------:R-:W-:Y:S05]  /*8f00*/  BRA `(.L_x_166) ;  /* 0xffffff9c00d07947 */ /* 0x000fea000383ffff */
.L_x_48:
[----:B------:R-:W-:-:S07]  /*8f10*/  MOV R0, UR5 ;  /* 0x0000000500007c02 */ /* 0x000fce0008000f00 */
.L_x_167:
[----:B-1----:R1:W2:Y:S02]  /*8f20*/  SYNCS.PHASECHK.TRANS64.TRYWAIT P0, [R0+URZ], R3 ;  /* 0x00000003000075a7 */ /* 0x0022a400080011ff */
[----:B--2---:R-:W-:Y:S05]  /*8f30*/  @!P0 NANOSLEEP.SYNCS 0x989680 ;  /* 0x009896800000895d */ /* 0x004fea0003900000 */
[----:B------:R-:W2:Y:S02]  /*8f40*/  @!P0 SYNCS.PHASECHK.TRANS64 P0, [R0+URZ], R3 ;  /* 0x00000003000085a7 */ /* 0x000ea400080010ff */
[----:B--2---:R-:W-:Y:S05]  /*8f50*/  @!P0 BRA `(.L_x_167) ;  /* 0xfffffffc00f08947 */ /* 0x004fea000383ffff */
[----:B------:R-:W-:Y:S05]  /*8f60*/  BRA `(.L_x_168) ;  /* 0xffffff9c00dc7947 */ /* 0x000fea000383ffff */
.L_x_49:
[----:B------:R-:W-:-:S07]  /*8f70*/  MOV R0, UR5 ;  /* 0x0000000500007c02 */ /* 0x000fce0008000f00 */
.L_x_169:
[----:B-1----:R1:W2:Y:S02]  /*8f80*/  SYNCS.PHASECHK.TRANS64.TRYWAIT P0, [R0+URZ], R3 ;  /* 0x00000003000075a7 */ /* 0x0022a400080011ff */
[----:B--2---:R-:W-:Y:S05]  /*8f90*/  @!P0 NANOSLEEP.SYNCS 0x989680 ;  /* 0x009896800000895d */ /* 0x004fea0003900000 */
[----:B------:R-:W2:Y:S02]  /*8fa0*/  @!P0 SYNCS.PHASECHK.TRANS64 P0, [R0+URZ], R3 ;  /* 0x00000003000085a7 */ /* 0x000ea400080010ff */
[----:B--2---:R-:W-:Y:S05]  /*8fb0*/  @!P0 BRA `(.L_x_169) ;  /* 0xfffffffc00f08947 */ /* 0x004fea000383ffff */
[----:B------:R-:W-:Y:S05]  /*8fc0*/  BRA `(.L_x_170) ;  /* 0xffffff9c00e87947 */ /* 0x000fea000383ffff */
.L_x_50:
[----:B------:R-:W-:-:S07]  /*8fd0*/  MOV R0, UR5 ;  /* 0x0000000500007c02 */ /* 0x000fce0008000f00 */
.L_x_171:
[----:B-1----:R1:W2:Y:S02]  /*8fe0*/  SYNCS.PHASECHK.TRANS64.TRYWAIT P0, [R0+URZ], R3 ;  /* 0x00000003000075a7 */ /* 0x0022a400080011ff */
[----:B--2---:R-:W-:Y:S05]  /*8ff0*/  @!P0 NANOSLEEP.SYNCS 0x989680 ;  /* 0x009896800000895d */ /* 0x004fea0003900000 */
[----:B------:R-:W2:Y:S02]  /*9000*/  @!P0 SYNCS.PHASECHK.TRANS64 P0, [R0+URZ], R3 ;  /* 0x00000003000085a7 */ /* 0x000ea400080010ff */
[----:B--2---:R-:W-:Y:S05]  /*9010*/  @!P0 BRA `(.L_x_171) ;  /* 0xfffffffc00f08947 */ /* 0x004fea000383ffff */
[----:B------:R-:W-:Y:S05]  /*9020*/  BRA `(.L_x_172) ;  /* 0xffffff9c00f47947 */ /* 0x000fea000383ffff */
.L_x_51:
[----:B------:R-:W-:-:S07]  /*9030*/  MOV R0, UR5 ;  /* 0x0000000500007c02 */ /* 0x000fce0008000f00 */
.L_x_173:
[----:B-1----:R1:W2:Y:S02]  /*9040*/  SYNCS.PHASECHK.TRANS64.TRYWAIT P0, [R0+URZ], R3 ;  /* 0x00000003000075a7 */ /* 0x0022a400080011ff */
[----:B--2---:R-:W-:Y:S05]  /*9050*/  @!P0 NANOSLEEP.SYNCS 0x989680 ;  /* 0x009896800000895d */ /* 0x004fea0003900000 */
[----:B------:R-:W2:Y:S02]  /*9060*/  @!P0 SYNCS.PHASECHK.TRANS64 P0, [R0+URZ], R3 ;  /* 0x00000003000085a7 */ /* 0x000ea400080010ff */
[----:B--2---:R-:W-:Y:S05]  /*9070*/  @!P0 BRA `(.L_x_173) ;  /* 0xfffffffc00f08947 */ /* 0x004fea000383ffff */
[----:B------:R-:W-:Y:S05]  /*9080*/  BRA `(.L_x_174) ;  /* 0xffffffa000007947 */ /* 0x000fea000383ffff */
.L_x_54:
[----:B--2---:R2:W3:Y:S02]  /*9090*/  SYNCS.PHASECHK.TRANS64.TRYWAIT P0, [R2+URZ+0x140], R4 ;  /* 0x00014004020075a7 */ /* 0x0044e400080011ff */
[----:B---3--:R-:W-:Y:S05]  /*90a0*/  @!P0 NANOSLEEP.SYNCS 0x989680 ;  /* 0x009896800000895d */ /* 0x008fea0003900000 */
[----:B------:R-:W3:Y:S02]  /*90b0*/  @!P0 SYNCS.PHASECHK.TRANS64 P0, [R2+URZ+0x140], R4 ;  /* 0x00014004020085a7 */ /* 0x000ee400080010ff */
[----:B---3--:R-:W-:Y:S05]  /*90c0*/  @!P0 BRA `(.L_x_54) ;  /* 0xfffffffc00f08947 */ /* 0x008fea000383ffff */
[----:B------:R-:W-:Y:S05]  /*90d0*/  BRA `(.L_x_175) ;  /* 0xffffffa000647947 */ /* 0x000fea000383ffff */
.L_x_55:
[----:B------:R-:W-:-:S07]  /*90e0*/  MOV R2, UR4 ;  /* 0x0000000400027c02 */ /* 0x000fce0008000f00 */
.L_x_176:
[----:B--2---:R2:W3:Y:S02]  /*90f0*/  SYNCS.PHASECHK.TRANS64.TRYWAIT P0, [R2+URZ+0xf0], R5 ;  /* 0x0000f005020075a7 */ /* 0x0044e400080011ff */
[----:B---3--:R-:W-:Y:S05]  /*9100*/  @!P0 NANOSLEEP.SYNCS 0x989680 ;  /* 0x009896800000895d */ /* 0x008fea0003900000 */
[----:B------:R-:W3:Y:S02]  /*9110*/  @!P0 SYNCS.PHASECHK.TRANS64 P0, [R2+URZ+0xf0], R5 ;  /* 0x0000f005020085a7 */ /* 0x000ee400080010ff */
[----:B---3--:R-:W-:Y:S05]  /*9120*/  @!P0 BRA `(.L_x_176) ;  /* 0xfffffffc00f08947 */ /* 0x008fea000383ffff */
[----:B------:R-:W-:Y:S05]  /*9130*/  BRA `(.L_x_177) ;  /* 0xffffffa000747947 */ /* 0x000fea000383ffff */
.L_x_56:
[----:B--2---:R2:W3:Y:S02]  /*9140*/  SYNCS.PHASECHK.TRANS64.TRYWAIT P1, [R2+URZ+0xe0], R4 ;  /* 0x0000e004020075a7 */ /* 0x0044e400080211ff */
[----:B---3--:R-:W-:Y:S05]  /*9150*/  @!P1 NANOSLEEP.SYNCS 0x989680 ;  /* 0x009896800000995d */ /* 0x008fea0003900000 */
[----:B------:R-:W3:Y:S02]  /*9160*/  @!P1 SYNCS.PHASECHK.TRANS64 P1, [R2+URZ+0xe0], R4 ;  /* 0x0000e004020095a7 */ /* 0x000ee400080210ff */
[----:B---3--:R-:W-:Y:S05]  /*9170*/  @!P1 BRA `(.L_x_56) ;  /* 0xfffffffc00f09947 */ /* 0x008fea000383ffff */
[----:B------:R-:W-:Y:S05]  /*9180*/  BRA `(.L_x_178) ;  /* 0xffffffa000a47947 */ /* 0x000fea000383ffff */
.L_x_59:
[----:B------:R-:W-:-:S07]  /*9190*/  MOV R0, UR4 ;  /* 0x0000000400007c02 */ /* 0x000fce0008000f00 */
.L_x_179:
[----:B--2---:R2:W3:Y:S02]  /*91a0*/  SYNCS.PHASECHK.TRANS64.TRYWAIT P0, [R0+URZ+0xf0], R2 ;  /* 0x0000f002000075a7 */ /* 0x0044e400080011ff */
[----:B---3--:R-:W-:Y:S05]  /*91b0*/  @!P0 NANOSLEEP.SYNCS 0x989680 ;  /* 0x009896800000895d */ /* 0x008fea0003900000 */
[----:B------:R-:W3:Y:S02]  /*91c0*/  @!P0 SYNCS.PHASECHK.TRANS64 P0, [R0+URZ+0xf0], R2 ;  /* 0x0000f002000085a7 */ /* 0x000ee400080010ff */
[----:B---3--:R-:W-:Y:S05]  /*91d0*/  @!P0 BRA `(.L_x_179) ;  /* 0xfffffffc00f08947 */ /* 0x008fea000383ffff */
[----:B------:R-:W-:Y:S05]  /*91e0*/  BRA `(.L_x_58) ;  /* 0xffffffa000f87947 */ /* 0x000fea000383ffff */
.L_x_68:
[----:B--2---:R-:W-:-:S04]  /*91f0*/  MOV R5, UR5 ;  /* 0x0000000500057c02 */ /* 0x004fc80008000f00 */
[----:B------:R2:W3:Y:S03]  /*9200*/  SYNCS.PHASECHK.TRANS64.TRYWAIT P0, [R5+URZ+0x8], R6 ;  /* 0x00000806050075a7 */ /* 0x0004e600080011ff */
[----:B---3--:R-:W-:Y:S05]  /*9210*/  @!P0 NANOSLEEP.SYNCS 0x989680 ;  /* 0x009896800000895d */ /* 0x008fea0003900000 */
[----:B------:R-:W3:Y:S02]  /*9220*/  @!P0 SYNCS.PHASECHK.TRANS64 P0, [R5+URZ+0x8], R6 ;  /* 0x00000806050085a7 */ /* 0x000ee400080010ff */
[----:B---3--:R-:W-:Y:S05]  /*9230*/  @!P0 BRA `(.L_x_68) ;  /* 0xfffffffc00ec8947 */ /* 0x008fea000383ffff */
[----:B------:R-:W-:Y:S05]  /*9240*/  BRA `(.L_x_67) ;  /* 0xffffffa400b07947 */ /* 0x000fea000383ffff */
.L_x_70:
[----:B------:R-:W-:Y:S01]  /*9250*/  BSSY B0, `(.L_x_180) ;  /* 0x0000006000007945 */ /* 0x000fe20003800000 */
[----:B------:R-:W-:-:S07]  /*9260*/  MOV R15, 0xffffffff ;  /* 0xffffffff000f7802 */ /* 0x000fce0000000f00 */
[----:B-12--5:R-:W-:Y:S05]  /*9270*/  WARPSYNC.COLLECTIVE R15, `(.L_x_181) ;  /* 0x000000000f0c7348 */ /* 0x026fea0003c00000 */
[----:B------:R-:W-:Y:S02]  /*9280*/  ELECT P6, UR79, PT ;  /* 0x00000000004f782f */ /* 0x000fe400038c0000 */
[----:B------:R-:W-:Y:S01]  /*9290*/  MOV R14, UR79 ;  /* 0x0000004f000e7c02 */ /* 0x000fe20008000f00 */
[----:B-12--5:R-:W-:Y:S10]  /*92a0*/  ENDCOLLECTIVE ;  /* 0x000000000000791b */ /* 0x026ff40003800000 */
.L_x_181:
[----:B------:R-:W-:Y:S05]  /*92b0*/  BSYNC B0 ;  /* 0x0000000000007941 */ /* 0x000fea0003800000 */
.L_x_180:
[----:B------:R-:W-:Y:S01]  /*92c0*/  PLOP3.LUT P0, PT, P6, PT, PT, 0x80, 0x8 ;  /* 0x000000000008781c */ /* 0x000fe2000370f070 */
[----:B------:R-:W-:-:S12]  /*92d0*/  BRA `(.L_x_182) ;  /* 0xffffffa400dc7947 */ /* 0x000fd8000383ffff */
.L_x_72:
[----:B--2---:R-:W-:-:S04]  /*92e0*/  MOV R0, UR5 ;  /* 0x0000000500007c02 */ /* 0x004fc80008000f00 */
[----:B------:R2:W3:Y:S03]  /*92f0*/  SYNCS.PHASECHK.TRANS64.TRYWAIT P0, [R0+URZ+0x8], R4 ;  /* 0x00000804000075a7 */ /* 0x0004e600080011ff */
[----:B---3--:R-:W-:Y:S05]  /*9300*/  @!P0 NANOSLEEP.SYNCS 0x989680 ;  /* 0x009896800000895d */ /* 0x008fea0003900000 */
[----:B------:R-:W3:Y:S02]  /*9310*/  @!P0 SYNCS.PHASECHK.TRANS64 P0, [R0+URZ+0x8], R4 ;  /* 0x00000804000085a7 */ /* 0x000ee400080010ff */
[----:B---3--:R-:W-:Y:S05]  /*9320*/  @!P0 BRA `(.L_x_72) ;  /* 0xfffffffc00ec8947 */ /* 0x008fea000383ffff */
[----:B------:R-:W-:Y:S05]  /*9330*/  BRA `(.L_x_71) ;  /* 0xffffffa400e07947 */ /* 0x000fea000383ffff */
.L_x_73:
[----:B-1----:R1:W2:Y:S02]  /*9340*/  SYNCS.PHASECHK.TRANS64.TRYWAIT P0, [R0+URZ+0xe0], R4 ;  /* 0x0000e004000075a7 */ /* 0x0022a400080011ff */
[----:B--2---:R-:W-:Y:S05]  /*9350*/  @!P0 NANOSLEEP.SYNCS 0x989680 ;  /* 0x009896800000895d */ /* 0x004fea0003900000 */
[----:B------:R-:W2:Y:S02]  /*9360*/  @!P0 SYNCS.PHASECHK.TRANS64 P0, [R0+URZ+0xe0], R4 ;  /* 0x0000e004000085a7 */ /* 0x000ea400080010ff */
[----:B--2---:R-:W-:Y:S05]  /*9370*/  @!P0 BRA `(.L_x_73) ;  /* 0xfffffffc00f08947 */ /* 0x004fea000383ffff */
[----:B------:R-:W-:Y:S05]  /*9380*/  BRA `(.L_x_183) ;  /* 0xffffffa800cc7947 */ /* 0x000fea000383ffff */
.L_x_75:
[----:B------:R-:W-:-:S07]  /*9390*/  MOV R0, UR31 ;  /* 0x0000001f00007c02 */ /* 0x000fce0008000f00 */
.L_x_184:
[----:B-1----:R1:W2:Y:S02]  /*93a0*/  SYNCS.PHASECHK.TRANS64.TRYWAIT P0, [R0+URZ+0x120], R4 ;  /* 0x00012004000075a7 */ /* 0x0022a400080011ff */
[----:B--2---:R-:W-:Y:S05]  /*93b0*/  @!P0 NANOSLEEP.SYNCS 0x989680 ;  /* 0x009896800000895d */ /* 0x004fea0003900000 */
[----:B------:R-:W2:Y:S02]  /*93c0*/  @!P0 SYNCS.PHASECHK.TRANS64 P0, [R0+URZ+0x120], R4 ;  /* 0x00012004000085a7 */ /* 0x000ea400080010ff */
[----:B--2---:R-:W-:Y:S05]  /*93d0*/  @!P0 BRA `(.L_x_184) ;  /* 0xfffffffc00f08947 */ /* 0x004fea000383ffff */
[----:B------:R-:W-:Y:S05]  /*93e0*/  BRA `(.L_x_185) ;  /* 0xffffffac00187947 */ /* 0x000fea000383ffff */
.L_x_78:
[----:B------:R-:W-:Y:S07]  /*93f0*/  MOV R0, UR5 ;  /* 0x0000000500007c02 */ /* 0x000fee0008000f00 */
.L_x_186:
[----:B-1----:R1:W2:Y:S02]  /*9400*/  SYNCS.PHASECHK.TRANS64.TRYWAIT P0, [R0+URZ], R4 ;  /* 0x00000004000075a7 */ /* 0x0022a400080011ff */
[----:B--2---:R-:W-:Y:S05]  /*9410*/  @!P0 NANOSLEEP.SYNCS 0x989680 ;  /* 0x009896800000895d */ /* 0x004fea0003900000 */
[----:B------:R-:W2:Y:S02]  /*9420*/  @!P0 SYNCS.PHASECHK.TRANS64 P0, [R0+URZ], R4 ;  /* 0x00000004000085a7 */ /* 0x000ea400080010ff */
[----:B--2---:R-:W-:Y:S05]  /*9430*/  @!P0 BRA `(.L_x_186) ;  /* 0xfffffffc00f08947 */ /* 0x004fea000383ffff */
[----:B------:R-:W-:Y:S05]  /*9440*/  BRA `(.L_x_77) ;  /* 0xffffffac002c7947 */ /* 0x000fea000383ffff */
.L_x_82:
[----:B-1----:R-:W-:-:S07]  /*9450*/  MOV R0, UR4 ;  /* 0x0000000400007c02 */ /* 0x002fce0008000f00 */
.L_x_187:
[----:B-1----:R1:W2:Y:S02]  /*9460*/  SYNCS.PHASECHK.TRANS64.TRYWAIT P0, [R0+URZ], R2 ;  /* 0x00000002000075a7 */ /* 0x0022a400080011ff */
[----:B--2---:R-:W-:Y:S05]  /*9470*/  @!P0 NANOSLEEP.SYNCS 0x989680 ;  /* 0x009896800000895d */ /* 0x004fea0003900000 */
[----:B------:R-:W2:Y:S02]  /*9480*/  @!P0 SYNCS.PHASECHK.TRANS64 P0, [R0+URZ], R2 ;  /* 0x00000002000085a7 */ /* 0x000ea400080010ff */
[----:B--2---:R-:W-:Y:S05]  /*9490*/  @!P0 BRA `(.L_x_187) ;  /* 0xfffffffc00f08947 */ /* 0x004fea000383ffff */
[----:B------:R-:W-:Y:S05]  /*94a0*/  BRA `(.L_x_188) ;  /* 0xffffffb000207947 */ /* 0x000fea000383ffff */
.L_x_83:
[----:B------:R-:W-:-:S07]  /*94b0*/  MOV R0, UR5 ;  /* 0x0000000500007c02 */ /* 0x000fce0008000f00 */
.L_x_189:
[----:B-1----:R1:W2:Y:S02]  /*94c0*/  SYNCS.PHASECHK.TRANS64.TRYWAIT P0, [R0+URZ], R3 ;  /* 0x00000003000075a7 */ /* 0x0022a400080011ff */
[----:B--2---:R-:W-:Y:S05]  /*94d0*/  @!P0 NANOSLEEP.SYNCS 0x989680 ;  /* 0x009896800000895d */ /* 0x004fea0003900000 */
[----:B------:R-:W2:Y:S02]  /*94e0*/  @!P0 SYNCS.PHASECHK.TRANS64 P0, [R0+URZ], R3 ;  /* 0x00000003000085a7 */ /* 0x000ea400080010ff */
[----:B--2---:R-:W-:Y:S05]  /*94f0*/  @!P0 BRA `(.L_x_189) ;  /* 0xfffffffc00f08947 */ /* 0x004fea000383ffff */
[----:B------:R-:W-:Y:S05]  /*9500*/  BRA `(.L_x_190) ;  /* 0xffffffb0002c7947 */ /* 0x000fea000383ffff */
.L_x_84:
[----:B------:R-:W-:-:S07]  /*9510*/  MOV R0, UR5 ;  /* 0x0000000500007c02 */ /* 0x000fce0008000f00 */
.L_x_191:
[----:B-1----:R1:W2:Y:S02]  /*9520*/  SYNCS.PHASECHK.TRANS64.TRYWAIT P0, [R0+URZ], R3 ;  /* 0x00000003000075a7 */ /* 0x0022a400080011ff */
[----:B--2---:R-:W-:Y:S05]  /*9530*/  @!P0 NANOSLEEP.SYNCS 0x989680 ;  /* 0x009896800000895d */ /* 0x004fea0003900000 */
[----:B------:R-:W2:Y:S02]  /*9540*/  @!P0 SYNCS.PHASECHK.TRANS64 P0, [R0+URZ], R3 ;  /* 0x00000003000085a7 */ /* 0x000ea400080010ff */
[----:B--2---:R-:W-:Y:S05]  /*9550*/  @!P0 BRA `(.L_x_191) ;  /* 0xfffffffc00f08947 */ /* 0x004fea000383ffff */
[----:B------:R-:W-:Y:S05]  /*9560*/  BRA `(.L_x_192) ;  /* 0xffffffb000387947 */ /* 0x000fea000383ffff */
.L_x_87:
[----:B------:R-:W-:-:S07]  /*9570*/  MOV R0, UR26 ;  /* 0x0000001a00007c02 */ /* 0x000fce0008000f00 */
.L_x_193:
[----:B-1----:R1:W2:Y:S02]  /*9580*/  SYNCS.PHASECHK.TRANS64.TRYWAIT P1, [R0+URZ+0x160], R2 ;  /* 0x00016002000075a7 */ /* 0x0022a400080211ff */
[----:B--2---:R-:W-:Y:S05]  /*9590*/  @!P1 NANOSLEEP.SYNCS 0x989680 ;  /* 0x009896800000995d */ /* 0x004fea0003900000 */
[----:B------:R-:W2:Y:S02]  /*95a0*/  @!P1 SYNCS.PHASECHK.TRANS64 P1, [R0+URZ+0x160], R2 ;  /* 0x00016002000095a7 */ /* 0x000ea400080210ff */
[----:B--2---:R-:W-:Y:S05]  /*95b0*/  @!P1 BRA `(.L_x_193) ;  /* 0xfffffffc00f09947 */ /* 0x004fea000383ffff */
[----:B------:R-:W-:Y:S05]  /*95c0*/  BRA `(.L_x_194) ;  /* 0xffffffb000847947 */ /* 0x000fea000383ffff */
.L_x_92:
[----:B--2---:R2:W3:Y:S02]  /*95d0*/  SYNCS.PHASECHK.TRANS64.TRYWAIT P0, [R12+URZ+0xe0], R0 ;  /* 0x0000e0000c0075a7 */ /* 0x0044e400080011ff */
[----:B---3--:R-:W-:Y:S05]  /*95e0*/  @!P0 NANOSLEEP.SYNCS 0x989680 ;  /* 0x009896800000895d */ /* 0x008fea0003900000 */
[----:B------:R-:W3:Y:S02]  /*95f0*/  @!P0 SYNCS.PHASECHK.TRANS64 P0, [R12+URZ+0xe0], R0 ;  /* 0x0000e0000c0085a7 */ /* 0x000ee400080010ff */
[----:B---3--:R-:W-:Y:S05]  /*9600*/  @!P0 BRA `(.L_x_92) ;  /* 0xfffffffc00f08947 */ /* 0x008fea000383ffff */
[----:B------:R-:W-:Y:S05]  /*9610*/  BRA `(.L_x_195) ;  /* 0xffffffb400bc7947 */ /* 0x000fea000383ffff */
.L_x_95:
[----:B--2---:R-:W-:Y:S07]  /*9620*/  MOV R0, UR21 ;  /* 0x0000001500007c02 */ /* 0x004fee0008000f00 */
.L_x_196:
[----:B--2---:R2:W3:Y:S02]  /*9630*/  SYNCS.PHASECHK.TRANS64.TRYWAIT P2, [R0+URZ+0xd8], R6 ;  /* 0x0000d806000075a7 */ /* 0x0044e400080411ff */
[----:B---3--:R-:W-:Y:S05]  /*9640*/  @!P2 NANOSLEEP.SYNCS 0x989680 ;  /* 0x009896800000a95d */ /* 0x008fea0003900000 */
[----:B------:R-:W3:Y:S02]  /*9650*/  @!P2 SYNCS.PHASECHK.TRANS64 P2, [R0+URZ+0xd8], R6 ;  /* 0x0000d8060000a5a7 */ /* 0x000ee400080410ff */
[----:B---3--:R-:W-:Y:S05]  /*9660*/  @!P2 BRA `(.L_x_196) ;  /* 0xfffffffc00f0a947 */ /* 0x008fea000383ffff */
[----:B------:R-:W-:Y:S05]  /*9670*/  BRA `(.L_x_94) ;  /* 0xffffffbc00247947 */ /* 0x000fea000383ffff */
.L_x_98:
[----:B------:R-:W-:Y:S07]  /*9680*/  MOV R0, UR21 ;  /* 0x0000001500007c02 */ /* 0x000fee0008000f00 */
.L_x_197:
[----:B--2---:R2:W3:Y:S02]  /*9690*/  SYNCS.PHASECHK.TRANS64.TRYWAIT P0, [R0+URZ+0xb0], R9 ;  /* 0x0000b009000075a7 */ /* 0x0044e400080011ff */
[----:B---3--:R-:W-:Y:S05]  /*96a0*/  @!P0 NANOSLEEP.SYNCS 0x989680 ;  /* 0x009896800000895d */ /* 0x008fea0003900000 */
[----:B------:R-:W3:Y:S02]  /*96b0*/  @!P0 SYNCS.PHASECHK.TRANS64 P0, [R0+URZ+0xb0], R9 ;  /* 0x0000b009000085a7 */ /* 0x000ee400080010ff */
[----:B---3--:R-:W-:Y:S05]  /*96c0*/  @!P0 BRA `(.L_x_197) ;  /* 0xfffffffc00f08947 */ /* 0x008fea000383ffff */
[----:B------:R-:W-:Y:S05]  /*96d0*/  BRA `(.L_x_198) ;  /* 0xffffffbc00807947 */ /* 0x000fea000383ffff */
.L_x_99:
[----:B------:R-:W-:Y:S07]  /*96e0*/  MOV R0, UR21 ;  /* 0x0000001500007c02 */ /* 0x000fee0008000f00 */
.L_x_199:
[----:B--2---:R2:W3:Y:S02]  /*96f0*/  SYNCS.PHASECHK.TRANS64.TRYWAIT P0, [R0+URZ+0xb8], R9 ;  /* 0x0000b809000075a7 */ /* 0x0044e400080011ff */
[----:B---3--:R-:W-:Y:S05]  /*9700*/  @!P0 NANOSLEEP.SYNCS 0x989680 ;  /* 0x009896800000895d */ /* 0x008fea0003900000 */
[----:B------:R-:W3:Y:S02]  /*9710*/  @!P0 SYNCS.PHASECHK.TRANS64 P0, [R0+URZ+0xb8], R9 ;  /* 0x0000b809000085a7 */ /* 0x000ee400080010ff */
[----:B---3--:R-:W-:Y:S05]  /*9720*/  @!P0 BRA `(.L_x_199) ;  /* 0xfffffffc00f08947 */ /* 0x008fea000383ffff */
[----:B------:R-:W-:Y:S05]  /*9730*/  BRA `(.L_x_200) ;  /* 0xffffffbc00b87947 */ /* 0x000fea000383ffff */
.L_x_100:
[----:B------:R-:W-:Y:S07]  /*9740*/  MOV R0, UR21 ;  /* 0x0000001500007c02 */ /* 0x000fee0008000f00 */
.L_x_201:
[----:B--2---:R2:W3:Y:S02]  /*9750*/  SYNCS.PHASECHK.TRANS64.TRYWAIT P0, [R0+URZ+0xc0], R9 ;  /* 0x0000c009000075a7 */ /* 0x0044e400080011ff */
[----:B---3--:R-:W-:Y:S05]  /*9760*/  @!P0 NANOSLEEP.SYNCS 0x989680 ;  /* 0x009896800000895d */ /* 0x008fea0003900000 */
[----:B------:R-:W3:Y:S02]  /*9770*/  @!P0 SYNCS.PHASECHK.TRANS64 P0, [R0+URZ+0xc0], R9 ;  /* 0x0000c009000085a7 */ /* 0x000ee400080010ff */
[----:B---3--:R-:W-:Y:S05]  /*9780*/  @!P0 BRA `(.L_x_201) ;  /* 0xfffffffc00f08947 */ /* 0x008fea000383ffff */
[----:B------:R-:W-:Y:S05]  /*9790*/  BRA `(.L_x_202) ;  /* 0xffffffbc00fc7947 */ /* 0x000fea000383ffff */
.L_x_101:
[----:B------:R-:W-:Y:S07]  /*97a0*/  MOV R0, UR21 ;  /* 0x0000001500007c02 */ /* 0x000fee0008000f00 */
.L_x_203:
[----:B--2---:R2:W3:Y:S02]  /*97b0*/  SYNCS.PHASECHK.TRANS64.TRYWAIT P0, [R0+URZ+0xc8], R9 ;  /* 0x0000c809000075a7 */ /* 0x0044e400080011ff */
[----:B---3--:R-:W-:Y:S05]  /*97c0*/  @!P0 NANOSLEEP.SYNCS 0x989680 ;  /* 0x009896800000895d */ /* 0x008fea0003900000 */
[----:B------:R-:W3:Y:S02]  /*97d0*/  @!P0 SYNCS.PHASECHK.TRANS64 P0, [R0+URZ+0xc8], R9 ;  /* 0x0000c809000085a7 */ /* 0x000ee400080010ff */
[----:B---3--:R-:W-:Y:S05]  /*97e0*/  @!P0 BRA `(.L_x_203) ;  /* 0xfffffffc00f08947 */ /* 0x008fea000383ffff */
[----:B------:R-:W-:Y:S05]  /*97f0*/  BRA `(.L_x_204) ;  /* 0xffffffc0003c7947 */ /* 0x000fea000383ffff */
.L_x_103:
[----:B------:R-:W-:-:S07]  /*9800*/  MOV R0, UR21 ;  /* 0x0000001500007c02 */ /* 0x000fce0008000f00 */
.L_x_205:
[----:B---3--:R3:W4:Y:S02]  /*9810*/  SYNCS.PHASECHK.TRANS64.TRYWAIT P0, [R0+URZ+0xb0], R2 ;  /* 0x0000b002000075a7 */ /* 0x00872400080011ff */
[----:B----4-:R-:W-:Y:S05]  /*9820*/  @!P0 NANOSLEEP.SYNCS 0x989680 ;  /* 0x009896800000895d */ /* 0x010fea0003900000 */
[----:B------:R-:W4:Y:S02]  /*9830*/  @!P0 SYNCS.PHASECHK.TRANS64 P0, [R0+URZ+0xb0], R2 ;  /* 0x0000b002000085a7 */ /* 0x000f2400080010ff */
[----:B----4-:R-:W-:Y:S05]  /*9840*/  @!P0 BRA `(.L_x_205) ;  /* 0xfffffffc00f08947 */ /* 0x010fea000383ffff */
[----:B------:R-:W-:Y:S05]  /*9850*/  BRA `(.L_x_206) ;  /* 0xffffffc000b47947 */ /* 0x000fea000383ffff */
.L_x_104:
[----:B---3--:R-:W-:-:S07]  /*9860*/  MOV R0, UR21 ;  /* 0x0000001500007c02 */ /* 0x008fce0008000f00 */
.L_x_207:
[----:B---3--:R3:W4:Y:S02]  /*9870*/  SYNCS.PHASECHK.TRANS64.TRYWAIT P0, [R0+URZ+0xb8], R2 ;  /* 0x0000b802000075a7 */ /* 0x00872400080011ff */
[----:B----4-:R-:W-:Y:S05]  /*9880*/  @!P0 NANOSLEEP.SYNCS 0x989680 ;  /* 0x009896800000895d */ /* 0x010fea0003900000 */
[----:B------:R-:W4:Y:S02]  /*9890*/  @!P0 SYNCS.PHASECHK.TRANS64 P0, [R0+URZ+0xb8], R2 ;  /* 0x0000b802000085a7 */ /* 0x000f2400080010ff */
[----:B----4-:R-:W-:Y:S05]  /*98a0*/  @!P0 BRA `(.L_x_207) ;  /* 0xfffffffc00f08947 */ /* 0x010fea000383ffff */
[----:B------:R-:W-:Y:S05]  /*98b0*/  BRA `(.L_x_208) ;  /* 0xffffffc000a47947 */ /* 0x000fea000383ffff */
.L_x_105:
[----:B---3--:R-:W-:-:S07]  /*98c0*/  MOV R0, UR21 ;  /* 0x0000001500007c02 */ /* 0x008fce0008000f00 */
.L_x_209:
[----:B---3--:R3:W4:Y:S02]  /*98d0*/  SYNCS.PHASECHK.TRANS64.TRYWAIT P0, [R0+URZ+0xc0], R2 ;  /* 0x0000c002000075a7 */ /* 0x00872400080011ff */
[----:B----4-:R-:W-:Y:S05]  /*98e0*/  @!P0 NANOSLEEP.SYNCS 0x989680 ;  /* 0x009896800000895d */ /* 0x010fea0003900000 */
[----:B------:R-:W4:Y:S02]  /*98f0*/  @!P0 SYNCS.PHASECHK.TRANS64 P0, [R0+URZ+0xc0], R2 ;  /* 0x0000c002000085a7 */ /* 0x000f2400080010ff */
[----:B----4-:R-:W-:Y:S05]  /*9900*/  @!P0 BRA `(.L_x_209) ;  /* 0xfffffffc00f08947 */ /* 0x010fea000383ffff */
[----:B------:R-:W-:Y:S05]  /*9910*/  BRA `(.L_x_210) ;  /* 0xffffffc000947947 */ /* 0x000fea000383ffff */
.L_x_107:
[----:B--2---:R2:W3:Y:S02]  /*9920*/  SYNCS.PHASECHK.TRANS64.TRYWAIT P0, [R3+URZ+0xe0], R0 ;  /* 0x0000e000030075a7 */ /* 0x0044e400080011ff */
[----:B---3--:R-:W-:Y:S05]  /*9930*/  @!P0 NANOSLEEP.SYNCS 0x989680 ;  /* 0x009896800000895d */ /* 0x008fea0003900000 */
[----:B------:R-:W3:Y:S02]  /*9940*/  @!P0 SYNCS.PHASECHK.TRANS64 P0, [R3+URZ+0xe0], R0 ;  /* 0x0000e000030085a7 */ /* 0x000ee400080010ff */
[----:B---3--:R-:W-:Y:S05]  /*9950*/  @!P0 BRA `(.L_x_107) ;  /* 0xfffffffc00f08947 */ /* 0x008fea000383ffff */
[----:B------:R-:W-:Y:S05]  /*9960*/  BRA `(.L_x_211) ;  /* 0xffffffc4005c7947 */ /* 0x000fea000383ffff */
.L_x_118:
[----:B-1----:R-:W-:Y:S04]  /*9970*/  MOV R2, UR44 ;  /* 0x0000002c00027c02 */ /* 0x002fe80008000f00 */
[----:B------:R1:W2:Y:S03]  /*9980*/  SYNCS.PHASECHK.TRANS64.TRYWAIT P0, [R2+URZ+0x90], R3 ;  /* 0x00009003020075a7 */ /* 0x0002a600080011ff */
[----:B--2---:R-:W-:Y:S05]  /*9990*/  @!P0 NANOSLEEP.SYNCS 0x989680 ;  /* 0x009896800000895d */ /* 0x004fea0003900000 */
[----:B------:R-:W2:Y:S02]  /*99a0*/  @!P0 SYNCS.PHASECHK.TRANS64 P0, [R2+URZ+0x90], R3 ;  /* 0x00009003020085a7 */ /* 0x000ea400080010ff */
[----:B--2---:R-:W-:Y:S05]  /*99b0*/  @!P0 BRA `(.L_x_118) ;  /* 0xfffffffc00ec8947 */ /* 0x004fea000383ffff */
[----:B------:R-:W-:Y:S05]  /*99c0*/  BRA `(.L_x_117) ;  /* 0xffffffd000b07947 */ /* 0x000fea000383ffff */
.L_x_120:
[----:B-1----:R1:W3:Y:S02]  /*99d0*/  SYNCS.PHASECHK.TRANS64.TRYWAIT P1, [R72+URZ+0x100], R0 ;  /* 0x00010000480075a7 */ /* 0x0022e400080211ff */
[----:B---3--:R-:W-:Y:S05]  /*99e0*/  @!P1 NANOSLEEP.SYNCS 0x989680 ;  /* 0x009896800000995d */ /* 0x008fea0003900000 */
[----:B------:R-:W3:Y:S02]  /*99f0*/  @!P1 SYNCS.PHASECHK.TRANS64 P1, [R72+URZ+0x100], R0 ;  /* 0x00010000480095a7 */ /* 0x000ee400080210ff */
[----:B---3--:R-:W-:Y:S05]  /*9a00*/  @!P1 BRA `(.L_x_120) ;  /* 0xfffffffc00f09947 */ /* 0x008fea000383ffff */
[----:B------:R-:W-:Y:S05]  /*9a10*/  BRA `(.L_x_119) ;  /* 0xffffffd000d87947 */ /* 0x000fea000383ffff */
.L_x_129:
[----:B-1----:R1:W3:Y:S02]  /*9a20*/  SYNCS.PHASECHK.TRANS64.TRYWAIT P0, [R2+URZ+0x90], R0 ;  /* 0x00009000020075a7 */ /* 0x0022e400080011ff */
[----:B---3--:R-:W-:Y:S05]  /*9a30*/  @!P0 NANOSLEEP.SYNCS 0x989680 ;  /* 0x009896800000895d */ /* 0x008fea0003900000 */
[----:B------:R-:W3:Y:S02]  /*9a40*/  @!P0 SYNCS.PHASECHK.TRANS64 P0, [R2+URZ+0x90], R0 ;  /* 0x00009000020085a7 */ /* 0x000ee400080010ff */
[----:B---3--:R-:W-:Y:S05]  /*9a50*/  @!P0 BRA `(.L_x_129) ;  /* 0xfffffffc00f08947 */ /* 0x008fea000383ffff */
[----:B------:R-:W-:Y:S05]  /*9a60*/  BRA `(.L_x_128) ;  /* 0xffffffd800747947 */ /* 0x000fea000383ffff */
.L_x_137:
[----:B-1----:R1:W3:Y:S02]  /*9a70*/  SYNCS.PHASECHK.TRANS64.TRYWAIT P0, [R6+URZ+0x90], R5 ;  /* 0x00009005060075a7 */ /* 0x0022e400080011ff */
[----:B---3--:R-:W-:Y:S05]  /*9a80*/  @!P0 NANOSLEEP.SYNCS 0x989680 ;  /* 0x009896800000895d */ /* 0x008fea0003900000 */
[----:B------:R-:W3:Y:S02]  /*9a90*/  @!P0 SYNCS.PHASECHK.TRANS64 P0, [R6+URZ+0x90], R5 ;  /* 0x00009005060085a7 */ /* 0x000ee400080010ff */
[----:B---3--:R-:W-:Y:S05]  /*9aa0*/  @!P0 BRA `(.L_x_137) ;  /* 0xfffffffc00f08947 */ /* 0x008fea000383ffff */
[----:B------:R-:W-:Y:S05]  /*9ab0*/  BRA `(.L_x_136) ;  /* 0xffffffe000347947 */ /* 0x000fea000383ffff */
.L_x_145:
[----:B-1----:R1:W3:Y:S02]  /*9ac0*/  SYNCS.PHASECHK.TRANS64.TRYWAIT P0, [R0+URZ+0x90], R5 ;  /* 0x00009005000075a7 */ /* 0x0022e400080011ff */
[----:B---3--:R-:W-:Y:S05]  /*9ad0*/  @!P0 NANOSLEEP.SYNCS 0x989680 ;  /* 0x009896800000895d */ /* 0x008fea0003900000 */
[----:B------:R-:W3:Y:S02]  /*9ae0*/  @!P0 SYNCS.PHASECHK.TRANS64 P0, [R0+URZ+0x90], R5 ;  /* 0x00009005000085a7 */ /* 0x000ee400080010ff */
[----:B---3--:R-:W-:Y:S05]  /*9af0*/  @!P0 BRA `(.L_x_145) ;  /* 0xfffffffc00f08947 */ /* 0x008fea000383ffff */
[----:B------:R-:W-:Y:S05]  /*9b00*/  BRA `(.L_x_144) ;  /* 0xffffffe400f07947 */ /* 0x000fea000383ffff */
        .weak           $__internal_0_$__cuda_sm10x_tcgen05_guardrail_trap_col_being_dealloced_not_returned_by_alloc
        .type           $__internal_0_$__cuda_sm10x_tcgen05_guardrail_trap_col_being_dealloced_not_returned_by_alloc,@function
        .size           $__internal_0_$__cuda_sm10x_tcgen05_guardrail_trap_col_being_dealloced_not_returned_by_alloc,($__internal_1_$__cuda_sm10x_tcgen05_guardrail_trap_phase_invalid_during_alloc - $__internal_0_$__cuda_sm10x_tcgen05_guardrail_trap_col_being_dealloced_not_returned_by_alloc)
$__internal_0_$__cuda_sm10x_tcgen05_guardrail_trap_col_being_dealloced_not_returned_by_alloc:
[----:B------:R-:W-:Y:S05]  /*9b10*/  BPT.TRAP 0x1 ;  /* 0x000000040000795c */ /* 0x000fea0000300000 */
[----:B------:R-:W-:-:S04]  /*9b20*/  HFMA2 R3, -RZ, RZ, 0, 0 ;  /* 0x00000000ff037431 */ /* 0x000fc800000001ff */
[----:B------:R-:W-:Y:S05]  /*9b30*/  RET.REL.NODEC R2 `(_ZN7cutlass13device_kernelINS_4gemm6kernel13GemmUniversalIN4cute5tupleIJiiiiEEENS1_10collective13CollectiveMmaINS1_35MainloopSm100TmaUmmaWarpSpecializedILi9ELi2ELi4ENS5_IJNS4_1CILi4EEENSA_ILi2EEENSA_ILi1EEEEEEEENS5_IJNSA_ILi256EEENSA_ILi64EEENSA_ILi32EEEEEEfNS5_IJlSD_lEEEfSK_NS4_8TiledMMAINS4_8MMA_AtomIJNS4_23SM100_MMA_TF32_2x1SM_SSINS_10tfloat32_tESO_fLi256ELi64ELNS4_4UMMA5MajorE0ELSQ_0ELNSP_7ScaleInE0ELSR_0EEEEEENS4_6LayoutINS5_IJSD_SD_SD_EEENS5_IJNSA_ILi0EEESW_SW_EEEEENS5_IJNS4_10UnderscoreESZ_SZ_EEEEENS4_28SM100_TMA_2SM_LOAD_MULTICASTENS4_14ComposedLayoutINS4_7SwizzleILi3ELi4ELi3EEENS4_18smem_ptr_flag_bitsILi32EEENSU_INS5_IJNSA_ILi8EEESI_EEENS5_IJSI_SD_EEEEEEEvNS4_8identityES12_S1C_vS1D_EENS_8epilogue10collective18CollectiveEpilogueINS1F_23Sm100TmaWarpSpecializedILi4ELi2ELi16ELb1ELb0EEEJNS5_IJNSA_ILi128EEESH_SI_EEENS5_IJNSU_IS1K_SD_EENSU_INSA_ILi16EEESD_EEEEEfSK_fSK_NS1F_6fusion15FusionCallbacksIS1J_NS1Q_17LinearCombinationIffffLNS_15FloatRoundStyleE2EEES1L_S1P_JEEENS4_5SM1004TMEM4LOAD26SM100_TMEM_LOAD_32dp32b16xENS4_13SM90_TMA_LOADENS13_INS14_ILi2ELi4ELi3EEES17_NSU_INS5_IJS18_S1N_EEENS5_IJS1N_SD_EEEEEEENS4_39AutoVectorizingCopyWithAssumedAlignmentILi128EEENS4_14SM90_TMA_STOREES25_S27_S27_EEEvvEEEEvNT_6ParamsE) ;  /* 0xffffff6402307950 */ /* 0x000fea0003c3ffff */
        .weak           $__internal_1_$__cuda_sm10x_tcgen05_guardrail_trap_phase_invalid_during_alloc
        .type           $__internal_1_$__cuda_sm10x_tcgen05_guardrail_trap_phase_invalid_during_alloc,@function
        .size           $__internal_1_$__cuda_sm10x_tcgen05_guardrail_trap_phase_invalid_during_alloc,($__internal_2_$__cuda_sm10x_tcgen05_guardrail_trap_unallocated_columns_being_dealloced - $__internal_1_$__cuda_sm10x_tcgen05_guardrail_trap_phase_invalid_during_alloc)
$__internal_1_$__cuda_sm10x_tcgen05_guardrail_trap_phase_invalid_during_alloc:
[----:B------:R-:W-:Y:S05]  /*9b40*/  BPT.TRAP 0x1 ;  /* 0x000000040000795c */ /* 0x000fea0000300000 */
[----:B------:R-:W-:-:S04]  /*9b50*/  MOV R5, 0x0 ;  /* 0x0000000000057802 */ /* 0x000fc80000000f00 */
[----:B------:R-:W-:Y:S05]  /*9b60*/  RET.REL.NODEC R4 `(_ZN7cutlass13device_kernelINS_4gemm6kernel13GemmUniversalIN4cute5tupleIJiiiiEEENS1_10collective13CollectiveMmaINS1_35MainloopSm100TmaUmmaWarpSpecializedILi9ELi2ELi4ENS5_IJNS4_1CILi4EEENSA_ILi2EEENSA_ILi1EEEEEEEENS5_IJNSA_ILi256EEENSA_ILi64EEENSA_ILi32EEEEEEfNS5_IJlSD_lEEEfSK_NS4_8TiledMMAINS4_8MMA_AtomIJNS4_23SM100_MMA_TF32_2x1SM_SSINS_10tfloat32_tESO_fLi256ELi64ELNS4_4UMMA5MajorE0ELSQ_0ELNSP_7ScaleInE0ELSR_0EEEEEENS4_6LayoutINS5_IJSD_SD_SD_EEENS5_IJNSA_ILi0EEESW_SW_EEEEENS5_IJNS4_10UnderscoreESZ_SZ_EEEEENS4_28SM100_TMA_2SM_LOAD_MULTICASTENS4_14ComposedLayoutINS4_7SwizzleILi3ELi4ELi3EEENS4_18smem_ptr_flag_bitsILi32EEENSU_INS5_IJNSA_ILi8EEESI_EEENS5_IJSI_SD_EEEEEEEvNS4_8identityES12_S1C_vS1D_EENS_8epilogue10collective18CollectiveEpilogueINS1F_23Sm100TmaWarpSpecializedILi4ELi2ELi16ELb1ELb0EEEJNS5_IJNSA_ILi128EEESH_SI_EEENS5_IJNSU_IS1K_SD_EENSU_INSA_ILi16EEESD_EEEEEfSK_fSK_NS1F_6fusion15FusionCallbacksIS1J_NS1Q_17LinearCombinationIffffLNS_15FloatRoundStyleE2EEES1L_S1P_JEEENS4_5SM1004TMEM4LOAD26SM100_TMEM_LOAD_32dp32b16xENS4_13SM90_TMA_LOADENS13_INS14_ILi2ELi4ELi3EEES17_NSU_INS5_IJS18_S1N_EEENS5_IJS1N_SD_EEEEEEENS4_39AutoVectorizingCopyWithAssumedAlignmentILi128EEENS4_14SM90_TMA_STOREES25_S27_S27_EEEvvEEEEvNT_6ParamsE) ;  /* 0xffffff6404247950 */ /* 0x000fea0003c3ffff */
        .weak           $__internal_2_$__cuda_sm10x_tcgen05_guardrail_trap_unallocated_columns_being_dealloced
        .type           $__internal_2_$__cuda_sm10x_tcgen05_guardrail_trap_unallocated_columns_being_dealloced,@function
        .size           $__internal_2_$__cuda_sm10x_tcgen05_guardrail_trap_unallocated_columns_being_dealloced,(.L_x_213 - $__internal_2_$__cuda_sm10x_tcgen05_guardrail_trap_unallocated_columns_being_dealloced)
$__internal_2_$__cuda_sm10x_tcgen05_guardrail_trap_unallocated_columns_being_dealloced:
[----:B------:R-:W-:Y:S05]  /*9b70*/  BPT.TRAP 0x1 ;  /* 0x000000040000795c */ /* 0x000fea0000300000 */
[----:B------:R-:W-:-:S04]  /*9b80*/  HFMA2 R3, -RZ, RZ, 0, 0 ;  /* 0x00000000ff037431 */ /* 0x000fc800000001ff */
[----:B------:R-:W-:Y:S05]  /*9b90*/  RET.REL.NODEC R2 `(_ZN7cutlass13device_kernelINS_4gemm6kernel13GemmUniversalIN4cute5tupleIJiiiiEEENS1_10collective13CollectiveMmaINS1_35MainloopSm100TmaUmmaWarpSpecializedILi9ELi2ELi4ENS5_IJNS4_1CILi4EEENSA_ILi2EEENSA_ILi1EEEEEEEENS5_IJNSA_ILi256EEENSA_ILi64EEENSA_ILi32EEEEEEfNS5_IJlSD_lEEEfSK_NS4_8TiledMMAINS4_8MMA_AtomIJNS4_23SM100_MMA_TF32_2x1SM_SSINS_10tfloat32_tESO_fLi256ELi64ELNS4_4UMMA5MajorE0ELSQ_0ELNSP_7ScaleInE0ELSR_0EEEEEENS4_6LayoutINS5_IJSD_SD_SD_EEENS5_IJNSA_ILi0EEESW_SW_EEEEENS5_IJNS4_10UnderscoreESZ_SZ_EEEEENS4_28SM100_TMA_2SM_LOAD_MULTICASTENS4_14ComposedLayoutINS4_7SwizzleILi3ELi4ELi3EEENS4_18smem_ptr_flag_bitsILi32EEENSU_INS5_IJNSA_ILi8EEESI_EEENS5_IJSI_SD_EEEEEEEvNS4_8identityES12_S1C_vS1D_EENS_8epilogue10collective18CollectiveEpilogueINS1F_23Sm100TmaWarpSpecializedILi4ELi2ELi16ELb1ELb0EEEJNS5_IJNSA_ILi128EEESH_SI_EEENS5_IJNSU_IS1K_SD_EENSU_INSA_ILi16EEESD_EEEEEfSK_fSK_NS1F_6fusion15FusionCallbacksIS1J_NS1Q_17LinearCombinationIffffLNS_15FloatRoundStyleE2EEES1L_S1P_JEEENS4_5SM1004TMEM4LOAD26SM100_TMEM_LOAD_32dp32b16xENS4_13SM90_TMA_LOADENS13_INS14_ILi2ELi4ELi3EEES17_NSU_INS5_IJS18_S1N_EEENS5_IJS1N_SD_EEEEEEENS4_39AutoVectorizingCopyWithAssumedAlignmentILi128EEENS4_14SM90_TMA_STOREES25_S27_S27_EEEvvEEEEvNT_6ParamsE) ;  /* 0xffffff6402187950 */ /* 0x000fea0003c3ffff */
.L_x_212:
[----:B------:R-:W-:-:S00]  /*9ba0*/  BRA `(.L_x_212) ;  /* 0xfffffffc00fc7947 */ /* 0x000fc0000383ffff */
[----:B------:R-:W-:-:S00]  /*9bb0*/  NOP ;  /* 0x0000000000007918 */ /* 0x000fc00000000000 */
        /* <DEDUP_REMOVED lines=12> */
.L_x_213:


//--------------------- .nv.global.init           --------------------------
	.section	.nv.global.init,"aw",@progbits
.nv.global.init:
	.type		$str$27,@object
	.size		$str$27,($str$28 - $str$27)
$str$27:
        /*0000*/ 	.byte	0x28, 0x61, 0x64, 0x64, 0x72, 0x65, 0x73, 0x73, 0x20, 0x26, 0x20, 0x6d, 0x61, 0x73, 0x6b, 0x29
        /*0010*/ 	.byte	0x20, 0x3d, 0x3d, 0x20, 0x30, 0x00
	.type		$str$28,@object
	.size		$str$28,($str$26 - $str$28)
$str$28:
        /*0016*/ 	.byte	0x2f, 0x74, 0x6d, 0x70, 0x2f, 0x63, 0x75, 0x74, 0x6c, 0x61, 0x73, 0x73, 0x5f, 0x73, 0x77, 0x65
        /*0026*/ 	.byte	0x65, 0x70, 0x5f, 0x73, 0x72, 0x63, 0x2f, 0x69, 0x6e, 0x63, 0x6c, 0x75, 0x64, 0x65, 0x2f, 0x63
        /*0036*/ 	.byte	0x75, 0x74, 0x65, 0x2f, 0x70, 0x6f, 0x69, 0x6e, 0x74, 0x65, 0x72, 0x5f, 0x66, 0x6c, 0x61, 0x67
        /*0046*/ 	.byte	0x67, 0x65, 0x64, 0x2e, 0x68, 0x70, 0x70, 0x00
	.type		$str$26,@object
	.size		$str$26,($str$25 - $str$26)
$str$26:
        /*004e*/ 	.byte	0x2f, 0x74, 0x6d, 0x70, 0x2f, 0x63, 0x75, 0x74, 0x6c, 0x61, 0x73, 0x73, 0x5f, 0x73, 0x77, 0x65
        /*005e*/ 	.byte	0x65, 0x70, 0x5f, 0x73, 0x72, 0x63, 0x2f, 0x69, 0x6e, 0x63, 0x6c, 0x75, 0x64, 0x65, 0x2f, 0x63
        /*006e*/ 	.byte	0x75, 0x74, 0x65, 0x2f, 0x61, 0x74, 0x6f, 0x6d, 0x2f, 0x63, 0x6f, 0x70, 0x79, 0x5f, 0x74, 0x72
        /*007e*/ 	.byte	0x61, 0x69, 0x74, 0x73, 0x5f, 0x73, 0x6d, 0x31, 0x30, 0x30, 0x2e, 0x68, 0x70, 0x70, 0x00
	.type		$str$25,@object
	.size		$str$25,(__unnamed_1 - $str$25)
$str$25:
        /*008d*/ 	.byte	0x28, 0x28, 0x75, 0x69, 0x6e, 0x74, 0x33, 0x32, 0x5f, 0x74, 0x28, 0x74, 0x68, 0x72, 0x65, 0x61
        /*009d*/ 	.byte	0x64, 0x49, 0x64, 0x78, 0x2e, 0x78, 0x29, 0x20, 0x2f, 0x20, 0x33, 0x32, 0x29, 0x20, 0x25, 0x20
        /*00ad*/ 	.byte	0x34, 0x29, 0x20, 0x3d, 0x3d, 0x20, 0x28, 0x28, 0x28, 0x74, 0x6d, 0x65, 0x6d, 0x5f, 0x61, 0x64
        /*00bd*/ 	.byte	0x64, 0x72, 0x20, 0x3e, 0x3e, 0x20, 0x31, 0x36, 0x29, 0x20, 0x2f, 0x20, 0x33, 0x32, 0x29, 0x20
        /*00cd*/ 	.byte	0x25, 0x20, 0x34, 0x29, 0x00
	.type		__unnamed_1,@object
	.size		__unnamed_1,(__unnamed_2 - __unnamed_1)
__unnamed_1:
        /*00d2*/ 	.byte	0x61, 0x75, 0x74, 0x6f, 0x20, 0x63, 0x75, 0x74, 0x65, 0x3a, 0x3a, 0x61, 0x73, 0x5f, 0x70, 0x6f
        /* <DEDUP_REMOVED lines=23> */
        /*0252*/ 	.byte	0x43, 0x3c, 0x32, 0x30, 0x34, 0x38, 0x3e, 0x3e, 0x3e, 0x3e, 0x5d, 0x00
	.type		__unnamed_2,@object
	.size		__unnamed_2,(.L_2 - __unnamed_2)
__unnamed_2:
        /* <DEDUP_REMOVED lines=42> */
        /*04fe*/ 	.byte	0x3e, 0x5d, 0x00
.L_2:


//--------------------- .nv.shared._ZN7cutlass13device_kernelINS_4gemm6kernel13GemmUniversalIN4cute5tupleIJiiiiEEENS1_10collective13CollectiveMmaINS1_35MainloopSm100TmaUmmaWarpSpecializedILi9ELi2ELi4ENS5_IJNS4_1CILi4EEENSA_ILi2EEENSA_ILi1EEEEEEEENS5_IJNSA_ILi256EEENSA_ILi64EEENSA_ILi32EEEEEEfNS5_IJlSD_lEEEfSK_NS4_8TiledMMAINS4_8MMA_AtomIJNS4_23SM100_MMA_TF32_2x1SM_SSINS_10tfloat32_tESO_fLi256ELi64ELNS4_4UMMA5MajorE0ELSQ_0ELNSP_7ScaleInE0ELSR_0EEEEEENS4_6LayoutINS5_IJSD_SD_SD_EEENS5_IJNSA_ILi0EEESW_SW_EEEEENS5_IJNS4_10UnderscoreESZ_SZ_EEEEENS4_28SM100_TMA_2SM_LOAD_MULTICASTENS4_14ComposedLayoutINS4_7SwizzleILi3ELi4ELi3EEENS4_18smem_ptr_flag_bitsILi32EEENSU_INS5_IJNSA_ILi8EEESI_EEENS5_IJSI_SD_EEEEEEEvNS4_8identityES12_S1C_vS1D_EENS_8epilogue10collective18CollectiveEpilogueINS1F_23Sm100TmaWarpSpecializedILi4ELi2ELi16ELb1ELb0EEEJNS5_IJNSA_ILi128EEESH_SI_EEENS5_IJNSU_IS1K_SD_EENSU_INSA_ILi16EEESD_EEEEEfSK_fSK_NS1F_6fusion15FusionCallbacksIS1J_NS1Q_17LinearCombinationIffffLNS_15FloatRoundStyleE2EEES1L_S1P_JEEENS4_5SM1004TMEM4LOAD26SM100_TMEM_LOAD_32dp32b16xENS4_13SM90_TMA_LOADENS13_INS14_ILi2ELi4ELi3EEES17_NSU_INS5_IJS18_S1N_EEENS5_IJS1N_SD_EEEEEEENS4_39AutoVectorizingCopyWithAssumedAlignmentILi128EEENS4_14SM90_TMA_STOREES25_S27_S27_EEEvvEEEEvNT_6ParamsE --------------------------
	.section	.nv.shared._ZN7cutlass13device_kernelINS_4gemm6kernel13GemmUniversalIN4cute5tupleIJiiiiEEENS1_10collective13CollectiveMmaINS1_35MainloopSm100TmaUmmaWarpSpecializedILi9ELi2ELi4ENS5_IJNS4_1CILi4EEENSA_ILi2EEENSA_ILi1EEEEEEEENS5_IJNSA_ILi256EEENSA_ILi64EEENSA_ILi32EEEEEEfNS5_IJlSD_lEEEfSK_NS4_8TiledMMAINS4_8MMA_AtomIJNS4_23SM100_MMA_TF32_2x1SM_SSINS_10tfloat32_tESO_fLi256ELi64ELNS4_4UMMA5MajorE0ELSQ_0ELNSP_7ScaleInE0ELSR_0EEEEEENS4_6LayoutINS5_IJSD_SD_SD_EEENS5_IJNSA_ILi0EEESW_SW_EEEEENS5_IJNS4_10UnderscoreESZ_SZ_EEEEENS4_28SM100_TMA_2SM_LOAD_MULTICASTENS4_14ComposedLayoutINS4_7SwizzleILi3ELi4ELi3EEENS4_18smem_ptr_flag_bitsILi32EEENSU_INS5_IJNSA_ILi8EEESI_EEENS5_IJSI_SD_EEEEEEEvNS4_8identityES12_S1C_vS1D_EENS_8epilogue10collective18CollectiveEpilogueINS1F_23Sm100TmaWarpSpecializedILi4ELi2ELi16ELb1ELb0EEEJNS5_IJNSA_ILi128EEESH_SI_EEENS5_IJNSU_IS1K_SD_EENSU_INSA_ILi16EEESD_EEEEEfSK_fSK_NS1F_6fusion15FusionCallbacksIS1J_NS1Q_17LinearCombinationIffffLNS_15FloatRoundStyleE2EEES1L_S1P_JEEENS4_5SM1004TMEM4LOAD26SM100_TMEM_LOAD_32dp32b16xENS4_13SM90_TMA_LOADENS13_INS14_ILi2ELi4ELi3EEES17_NSU_INS5_IJS18_S1N_EEENS5_IJS1N_SD_EEEEEEENS4_39AutoVectorizingCopyWithAssumedAlignmentILi128EEENS4_14SM90_TMA_STOREES25_S27_S27_EEEvvEEEEvNT_6ParamsE,"aw",@nobits
	.sectionflags	@""
	.align	16
	.zero		1024


//--------------------- .nv.shared.reserved.0     --------------------------
	.section	.nv.shared.reserved.0,"aw",@nobits
	.weak		__nv_reservedSMEM_offset_0_alias
	.size		__nv_reservedSMEM_offset_0_alias, 0, 64
	.other		__nv_reservedSMEM_offset_0_alias,@"STO_CUDA_RESERVED_SHARED STV_DEFAULT"
__nv_reservedSMEM_offset_0_alias:
	.zero		0
.nv.shared.reserved.0:
	.zero		64
	.weak		__nv_reservedSMEM_tcgen05_partition
	.type		__nv_reservedSMEM_tcgen05_partition,@object
	.size		__nv_reservedSMEM_tcgen05_partition,(.L_0 - __nv_reservedSMEM_tcgen05_partition)
__nv_reservedSMEM_tcgen05_partition:
	.zero		32
.L_0:


//--------------------- .nv.global                --------------------------
	.section	.nv.global,"aw",@nobits
.nv.global:
	.type		_ZN40_INTERNAL_87b6f347_4_k_cu_33379a45_266594cute1_E,@object
	.size		_ZN40_INTERNAL_87b6f347_4_k_cu_33379a45_266594cute1_E,(_ZN40_INTERNAL_87b6f347_4_k_cu_33379a45_266594cuda3std3__45__cpo6cbeginE - _ZN40_INTERNAL_87b6f347_4_k_cu_33379a45_266594cute1_E)
_ZN40_INTERNAL_87b6f347_4_k_cu_33379a45_266594cute1_E:
	.zero		1
	.type		_ZN40_INTERNAL_87b6f347_4_k_cu_33379a45_266594cuda3std3__45__cpo6cbeginE,@object
	.size		_ZN40_INTERNAL_87b6f347_4_k_cu_33379a45_266594cuda3std3__45__cpo6cbeginE,(_ZN40_INTERNAL_87b6f347_4_k_cu_33379a45_266594cuda3std3__48in_placeE - _ZN40_INTERNAL_87b6f347_4_k_cu_33379a45_266594cuda3std3__45__cpo6cbeginE)
_ZN40_INTERNAL_87b6f347_4_k_cu_33379a45_266594cuda3std3__45__cpo6cbeginE:
	.zero		1
	.type		_ZN40_INTERNAL_87b6f347_4_k_cu_33379a45_266594cuda3std3__48in_placeE,@object
	.size		_ZN40_INTERNAL_87b6f347_4_k_cu_33379a45_266594cuda3std3__48in_placeE,(_ZN40_INTERNAL_87b6f347_4_k_cu_33379a45_266594cuda3std6ranges3__45__cpo9iter_moveE - _ZN40_INTERNAL_87b6f347_4_k_cu_33379a45_266594cuda3std3__48in_placeE)
_ZN40_INTERNAL_87b6f347_4_k_cu_33379a45_266594cuda3std3__48in_placeE:
	.zero		1
	.type		_ZN40_INTERNAL_87b6f347_4_k_cu_33379a45_266594cuda3std6ranges3__45__cpo9iter_moveE,@object
	.size		_ZN40_INTERNAL_87b6f347_4_k_cu_33379a45_266594cuda3std6ranges3__45__cpo9iter_moveE,(_ZN40_INTERNAL_87b6f347_4_k_cu_33379a45_266594cuda3std3__45__cpo5beginE - _ZN40_INTERNAL_87b6f347_4_k_cu_33379a45_266594cuda3std6ranges3__45__cpo9iter_moveE)
_ZN40_INTERNAL_87b6f347_4_k_cu_33379a45_266594cuda3std6ranges3__45__cpo9iter_moveE:
	.zero		1
	.type		_ZN40_INTERNAL_87b6f347_4_k_cu_33379a45_266594cuda3std3__45__cpo5beginE,@object
	.size		_ZN40_INTERNAL_87b6f347_4_k_cu_33379a45_266594cuda3std3__45__cpo5beginE,(_ZN40_INTERNAL_87b6f347_4_k_cu_33379a45_266594cuda3std3__442_GLOBAL__N__87b6f347_4_k_cu_33379a45_266596ignoreE - _ZN40_INTERNAL_87b6f347_4_k_cu_33379a45_266594cuda3std3__45__cpo5beginE)
_ZN40_INTERNAL_87b6f347_4_k_cu_33379a45_266594cuda3std3__45__cpo5beginE:
	.zero		1
	.type		_ZN40_INTERNAL_87b6f347_4_k_cu_33379a45_266594cuda3std3__442_GLOBAL__N__87b6f347_4_k_cu_33379a45_266596ignoreE,@object
	.size		_ZN40_INTERNAL_87b6f347_4_k_cu_33379a45_266594cuda3std3__442_GLOBAL__N__87b6f347_4_k_cu_33379a45_266596ignoreE,(_ZN40_INTERNAL_87b6f347_4_k_cu_33379a45_266594cute7productE - _ZN40_INTERNAL_87b6f347_4_k_cu_33379a45_266594cuda3std3__442_GLOBAL__N__87b6f347_4_k_cu_33379a45_266596ignoreE)
_ZN40_INTERNAL_87b6f347_4_k_cu_33379a45_266594cuda3std3__442_GLOBAL__N__87b6f347_4_k_cu_33379a45_266596ignoreE:
	.zero		1
	.type		_ZN40_INTERNAL_87b6f347_4_k_cu_33379a45_266594cute7productE,@object
	.size		_ZN40_INTERNAL_87b6f347_4_k_cu_33379a45_266594cute7productE,(_ZN40_INTERNAL_87b6f347_4_k_cu_33379a45_266594cuda3std3__45__cpo3endE - _ZN40_INTERNAL_87b6f347_4_k_cu_33379a45_266594cute7productE)
_ZN40_INTERNAL_87b6f347_4_k_cu_33379a45_266594cute7productE:
	.zero		1
	.type		_ZN40_INTERNAL_87b6f347_4_k_cu_33379a45_266594cuda3std3__45__cpo3endE,@object
	.size		_ZN40_INTERNAL_87b6f347_4_k_cu_33379a45_266594cuda3std3__45__cpo3endE,(_ZN40_INTERNAL_87b6f347_4_k_cu_33379a45_266594cuda3std3__419piecewise_constructE - _ZN40_INTERNAL_87b6f347_4_k_cu_33379a45_266594cuda3std3__45__cpo3endE)
_ZN40_INTERNAL_87b6f347_4_k_cu_33379a45_266594cuda3std3__45__cpo3endE:
	.zero		1
	.type		_ZN40_INTERNAL_87b6f347_4_k_cu_33379a45_266594cuda3std3__419piecewise_constructE,@object
	.size		_ZN40_INTERNAL_87b6f347_4_k_cu_33379a45_266594cuda3std3__419piecewise_constructE,(_ZN40_INTERNAL_87b6f347_4_k_cu_33379a45_266594cuda3std3__45__cpo4cendE - _ZN40_INTERNAL_87b6f347_4_k_cu_33379a45_266594cuda3std3__419piecewise_constructE)
_ZN40_INTERNAL_87b6f347_4_k_cu_33379a45_266594cuda3std3__419piecewise_constructE:
	.zero		1
	.type		_ZN40_INTERNAL_87b6f347_4_k_cu_33379a45_266594cuda3std3__45__cpo4cendE,@object
	.size		_ZN40_INTERNAL_87b6f347_4_k_cu_33379a45_266594cuda3std3__45__cpo4cendE,(_ZN40_INTERNAL_87b6f347_4_k_cu_33379a45_266594cuda3std6ranges3__45__cpo4swapE - _ZN40_INTERNAL_87b6f347_4_k_cu_33379a45_266594cuda3std3__45__cpo4cendE)
_ZN40_INTERNAL_87b6f347_4_k_cu_33379a45_266594cuda3std3__45__cpo4cendE:
	.zero		1
	.type		_ZN40_INTERNAL_87b6f347_4_k_cu_33379a45_266594cuda3std6ranges3__45__cpo4swapE,@object
	.size		_ZN40_INTERNAL_87b6f347_4_k_cu_33379a45_266594cuda3std6ranges3__45__cpo4swapE,(.L_10 - _ZN40_INTERNAL_87b6f347_4_k_cu_33379a45_266594cuda3std6ranges3__45__cpo4swapE)
_ZN40_INTERNAL_87b6f347_4_k_cu_33379a45_266594cuda3std6ranges3__45__cpo4swapE:
	.zero		1
.L_10:


//--------------------- .nv.constant0._ZN7cutlass13device_kernelINS_4gemm6kernel13GemmUniversalIN4cute5tupleIJiiiiEEENS1_10collective13CollectiveMmaINS1_35MainloopSm100TmaUmmaWarpSpecializedILi9ELi2ELi4ENS5_IJNS4_1CILi4EEENSA_ILi2EEENSA_ILi1EEEEEEEENS5_IJNSA_ILi256EEENSA_ILi64EEENSA_ILi32EEEEEEfNS5_IJlSD_lEEEfSK_NS4_8TiledMMAINS4_8MMA_AtomIJNS4_23SM100_MMA_TF32_2x1SM_SSINS_10tfloat32_tESO_fLi256ELi64ELNS4_4UMMA5MajorE0ELSQ_0ELNSP_7ScaleInE0ELSR_0EEEEEENS4_6LayoutINS5_IJSD_SD_SD_EEENS5_IJNSA_ILi0EEESW_SW_EEEEENS5_IJNS4_10UnderscoreESZ_SZ_EEEEENS4_28SM100_TMA_2SM_LOAD_MULTICASTENS4_14ComposedLayoutINS4_7SwizzleILi3ELi4ELi3EEENS4_18smem_ptr_flag_bitsILi32EEENSU_INS5_IJNSA_ILi8EEESI_EEENS5_IJSI_SD_EEEEEEEvNS4_8identityES12_S1C_vS1D_EENS_8epilogue10collective18CollectiveEpilogueINS1F_23Sm100TmaWarpSpecializedILi4ELi2ELi16ELb1ELb0EEEJNS5_IJNSA_ILi128EEESH_SI_EEENS5_IJNSU_IS1K_SD_EENSU_INSA_ILi16EEESD_EEEEEfSK_fSK_NS1F_6fusion15FusionCallbacksIS1J_NS1Q_17LinearCombinationIffffLNS_15FloatRoundStyleE2EEES1L_S1P_JEEENS4_5SM1004TMEM4LOAD26SM100_TMEM_LOAD_32dp32b16xENS4_13SM90_TMA_LOADENS13_INS14_ILi2ELi4ELi3EEES17_NSU_INS5_IJS18_S1N_EEENS5_IJS1N_SD_EEEEEEENS4_39AutoVectorizingCopyWithAssumedAlignmentILi128EEENS4_14SM90_TMA_STOREES25_S27_S27_EEEvvEEEEvNT_6ParamsE --------------------------
	.section	.nv.constant0._ZN7cutlass13device_kernelINS_4gemm6kernel13GemmUniversalIN4cute5tupleIJiiiiEEENS1_10collective13CollectiveMmaINS1_35MainloopSm100TmaUmmaWarpSpecializedILi9ELi2ELi4ENS5_IJNS4_1CILi4EEENSA_ILi2EEENSA_ILi1EEEEEEEENS5_IJNSA_ILi256EEENSA_ILi64EEENSA_ILi32EEEEEEfNS5_IJlSD_lEEEfSK_NS4_8TiledMMAINS4_8MMA_AtomIJNS4_23SM100_MMA_TF32_2x1SM_SSINS_10tfloat32_tESO_fLi256ELi64ELNS4_4UMMA5MajorE0ELSQ_0ELNSP_7ScaleInE0ELSR_0EEEEEENS4_6LayoutINS5_IJSD_SD_SD_EEENS5_IJNSA_ILi0EEESW_SW_EEEEENS5_IJNS4_10UnderscoreESZ_SZ_EEEEENS4_28SM100_TMA_2SM_LOAD_MULTICASTENS4_14ComposedLayoutINS4_7SwizzleILi3ELi4ELi3EEENS4_18smem_ptr_flag_bitsILi32EEENSU_INS5_IJNSA_ILi8EEESI_EEENS5_IJSI_SD_EEEEEEEvNS4_8identityES12_S1C_vS1D_EENS_8epilogue10collective18CollectiveEpilogueINS1F_23Sm100TmaWarpSpecializedILi4ELi2ELi16ELb1ELb0EEEJNS5_IJNSA_ILi128EEESH_SI_EEENS5_IJNSU_IS1K_SD_EENSU_INSA_ILi16EEESD_EEEEEfSK_fSK_NS1F_6fusion15FusionCallbacksIS1J_NS1Q_17LinearCombinationIffffLNS_15FloatRoundStyleE2EEES1L_S1P_JEEENS4_5SM1004TMEM4LOAD26SM100_TMEM_LOAD_32dp32b16xENS4_13SM90_TMA_LOADENS13_INS14_ILi2ELi4ELi3EEES17_NSU_INS5_IJS18_S1N_EEENS5_IJS1N_SD_EEEEEEENS4_39AutoVectorizingCopyWithAssumedAlignmentILi128EEENS4_14SM90_TMA_STOREES25_S27_S27_EEEvvEEEEvNT_6ParamsE,"a",@progbits
	.sectionflags	@""
	.align	4
.nv.constant0._ZN7cutlass13device_kernelINS_4gemm6kernel13GemmUniversalIN4cute5tupleIJiiiiEEENS1_10collective13CollectiveMmaINS1_35MainloopSm100TmaUmmaWarpSpecializedILi9ELi2ELi4ENS5_IJNS4_1CILi4EEENSA_ILi2EEENSA_ILi1EEEEEEEENS5_IJNSA_ILi256EEENSA_ILi64EEENSA_ILi32EEEEEEfNS5_IJlSD_lEEEfSK_NS4_8TiledMMAINS4_8MMA_AtomIJNS4_23SM100_MMA_TF32_2x1SM_SSINS_10tfloat32_tESO_fLi256ELi64ELNS4_4UMMA5MajorE0ELSQ_0ELNSP_7ScaleInE0ELSR_0EEEEEENS4_6LayoutINS5_IJSD_SD_SD_EEENS5_IJNSA_ILi0EEESW_SW_EEEEENS5_IJNS4_10UnderscoreESZ_SZ_EEEEENS4_28SM100_TMA_2SM_LOAD_MULTICASTENS4_14ComposedLayoutINS4_7SwizzleILi3ELi4ELi3EEENS4_18smem_ptr_flag_bitsILi32EEENSU_INS5_IJNSA_ILi8EEESI_EEENS5_IJSI_SD_EEEEEEEvNS4_8identityES12_S1C_vS1D_EENS_8epilogue10collective18CollectiveEpilogueINS1F_23Sm100TmaWarpSpecializedILi4ELi2ELi16ELb1ELb0EEEJNS5_IJNSA_ILi128EEESH_SI_EEENS5_IJNSU_IS1K_SD_EENSU_INSA_ILi16EEESD_EEEEEfSK_fSK_NS1F_6fusion15FusionCallbacksIS1J_NS1Q_17LinearCombinationIffffLNS_15FloatRoundStyleE2EEES1L_S1P_JEEENS4_5SM1004TMEM4LOAD26SM100_TMEM_LOAD_32dp32b16xENS4_13SM90_TMA_LOADENS13_INS14_ILi2ELi4ELi3EEES17_NSU_INS5_IJS18_S1N_EEENS5_IJS1N_SD_EEEEEEENS4_39AutoVectorizingCopyWithAssumedAlignmentILi128EEENS4_14SM90_TMA_STOREES25_S27_S27_EEEvvEEEEvNT_6ParamsE:
	.zero		2944


//--------------------- SYMBOLS --------------------------

	.type		.nv.reservedSmem.offset0,@object
	.size		.nv.reservedSmem.offset0,0x4
	.type		.nv.reservedSmem.cap,@object
	.size		.nv.reservedSmem.cap,0x4
	.type		__assertfail,@function
